	.target	sm_90a

	.elftype	@"ET_EXEC"


//--------------------- .note.nv.tkinfo           --------------------------
	.section	.note.nv.tkinfo,"",@"SHT_NOTE"
	.sectionflags	@"SHF_NOTE_NV_TKINFO"
	.tkinfo
        /*0018*/ 	.word	0x00000002
        /*0030*/ 	.string	""
        /*0030*/ 	.string	"ptxas"
        /*0030*/ 	.string	"Cuda compilation tools, release 13.0, V13.0.88"
        /*0030*/ 	.string	"Build cuda_13.0.r13.0/compiler.36424714_0"
        /*0030*/ 	.string	"-arch sm_90a -m 64 "



//--------------------- .note.nv.cuinfo           --------------------------
	.section	.note.nv.cuinfo,"",@"SHT_NOTE"
	.sectionflags	@"SHF_NOTE_NV_CUINFO"
        /*0018*/ 	.short	0x0002
        /*001a*/ 	.short	0x005a
        /*001c*/ 	.short	0x0082
	.zero		2


//--------------------- .nv.info                  --------------------------
	.section	.nv.info,"",@"SHT_CUDA_INFO"
	.align	4


	//----- nvinfo : EIATTR_REGCOUNT
	.align		4
        /*0000*/ 	.byte	0x04, 0x2f
        /*0002*/ 	.short	(.L_12 - .L_11)
	.align		4
.L_11:
        /*0004*/ 	.word	index@(_ZN7cutlass13device_kernelINS_4gemm6kernel13GemmUniversalIN4cute5tupleIJiiiiEEENS1_10collective13CollectiveMmaINS1_37MainloopSm90TmaGmmaWarpSpecializedFP8ILi4ENS5_IJNS4_1CILi2EEESB_NSA_ILi1EEEEEENS1_35KernelTmaWarpSpecializedCooperativeEEENS5_IJNSA_ILi256EEENSA_ILi128EEESH_EEENS_12float_e4m3_tENS5_IJlSC_lEEESJ_SK_NS4_8TiledMMAINS4_8MMA_AtomIJNS4_4SM904GMMA31MMA_64x128x32_F32E4M3E4M3_SS_TNILNSO_7ScaleInE1ELSQ_1EEEEEENS4_6LayoutINS5_IJSB_SC_SC_EEENS5_IJSC_NSA_ILi0EEESV_EEEEENS5_IJNS4_10UnderscoreESY_SY_EEEEENS4_23SM90_TMA_LOAD_MULTICASTENS4_14ComposedLayoutINS4_7SwizzleILi3ELi4ELi3EEENS4_18smem_ptr_flag_bitsILi8EEENST_INS5_IJNSA_ILi8EEESH_EEENS5_IJSH_SC_EEEEEEEvNS4_8identityES11_S1B_vS1C_EENS_8epilogue10collective6detail29Sm90TmaWarpSpecializedAdapterINS1F_15DefaultEpilogueISJ_SK_SK_NS1E_6thread17LinearCombinationISJ_Li1EffLNS1J_9ScaleType4KindE0ELNS_15FloatRoundStyleE2ESJ_EENS1_15EpilogueDefaultEEEEEvvEEEEvNT_6ParamsE)
        /*0008*/ 	.word	0x000000a8


	//----- nvinfo : EIATTR_FRAME_SIZE
	.align		4
.L_12:
        /*000c*/ 	.byte	0x04, 0x11
        /*000e*/ 	.short	(.L_14 - .L_13)
	.align		4
.L_13:
        /*0010*/ 	.word	index@(_ZN7cutlass13device_kernelINS_4gemm6kernel13GemmUniversalIN4cute5tupleIJiiiiEEENS1_10collective13CollectiveMmaINS1_37MainloopSm90TmaGmmaWarpSpecializedFP8ILi4ENS5_IJNS4_1CILi2EEESB_NSA_ILi1EEEEEENS1_35KernelTmaWarpSpecializedCooperativeEEENS5_IJNSA_ILi256EEENSA_ILi128EEESH_EEENS_12float_e4m3_tENS5_IJlSC_lEEESJ_SK_NS4_8TiledMMAINS4_8MMA_AtomIJNS4_4SM904GMMA31MMA_64x128x32_F32E4M3E4M3_SS_TNILNSO_7ScaleInE1ELSQ_1EEEEEENS4_6LayoutINS5_IJSB_SC_SC_EEENS5_IJSC_NSA_ILi0EEESV_EEEEENS5_IJNS4_10UnderscoreESY_SY_EEEEENS4_23SM90_TMA_LOAD_MULTICASTENS4_14ComposedLayoutINS4_7SwizzleILi3ELi4ELi3EEENS4_18smem_ptr_flag_bitsILi8EEENST_INS5_IJNSA_ILi8EEESH_EEENS5_IJSH_SC_EEEEEEEvNS4_8identityES11_S1B_vS1C_EENS_8epilogue10collective6detail29Sm90TmaWarpSpecializedAdapterINS1F_15DefaultEpilogueISJ_SK_SK_NS1E_6thread17LinearCombinationISJ_Li1EffLNS1J_9ScaleType4KindE0ELNS_15FloatRoundStyleE2ESJ_EENS1_15EpilogueDefaultEEEEEvvEEEEvNT_6ParamsE)
        /*0014*/ 	.word	0x000000f8


	//----- nvinfo : EIATTR_MIN_STACK_SIZE
	.align		4
.L_14:
        /*0018*/ 	.byte	0x04, 0x12
        /*001a*/ 	.short	(.L_16 - .L_15)
	.align		4
.L_15:
        /*001c*/ 	.word	index@(_ZN7cutlass13device_kernelINS_4gemm6kernel13GemmUniversalIN4cute5tupleIJiiiiEEENS1_10collective13CollectiveMmaINS1_37MainloopSm90TmaGmmaWarpSpecializedFP8ILi4ENS5_IJNS4_1CILi2EEESB_NSA_ILi1EEEEEENS1_35KernelTmaWarpSpecializedCooperativeEEENS5_IJNSA_ILi256EEENSA_ILi128EEESH_EEENS_12float_e4m3_tENS5_IJlSC_lEEESJ_SK_NS4_8TiledMMAINS4_8MMA_AtomIJNS4_4SM904GMMA31MMA_64x128x32_F32E4M3E4M3_SS_TNILNSO_7ScaleInE1ELSQ_1EEEEEENS4_6LayoutINS5_IJSB_SC_SC_EEENS5_IJSC_NSA_ILi0EEESV_EEEEENS5_IJNS4_10UnderscoreESY_SY_EEEEENS4_23SM90_TMA_LOAD_MULTICASTENS4_14ComposedLayoutINS4_7SwizzleILi3ELi4ELi3EEENS4_18smem_ptr_flag_bitsILi8EEENST_INS5_IJNSA_ILi8EEESH_EEENS5_IJSH_SC_EEEEEEEvNS4_8identityES11_S1B_vS1C_EENS_8epilogue10collective6detail29Sm90TmaWarpSpecializedAdapterINS1F_15DefaultEpilogueISJ_SK_SK_NS1E_6thread17LinearCombinationISJ_Li1EffLNS1J_9ScaleType4KindE0ELNS_15FloatRoundStyleE2ESJ_EENS1_15EpilogueDefaultEEEEEvvEEEEvNT_6ParamsE)
        /*0020*/ 	.word	0x000000f8
.L_16:


//--------------------- .nv.compat                --------------------------
	.section	.nv.compat,"",@"SHT_CUDA_COMPAT_INFO"
	.align	4
        /*0000*/ 	.byte	0x02, 0x09, 0x01, 0x00, 0x02, 0x02, 0x04, 0x00, 0x02, 0x05, 0x05, 0x00, 0x03, 0x07, 0x01, 0x01
        /*0010*/ 	.byte	0x02, 0x03, 0x01, 0x00, 0x02, 0x06, 0x01, 0x00, 0x04, 0x0b, 0x08, 0x00, 0x00, 0x00, 0x00, 0x00
        /*0020*/ 	.byte	0x00, 0x00, 0x00, 0x00


//--------------------- .nv.info._ZN7cutlass13device_kernelINS_4gemm6kernel13GemmUniversalIN4cute5tupleIJiiiiEEENS1_10collective13CollectiveMmaINS1_37MainloopSm90TmaGmmaWarpSpecializedFP8ILi4ENS5_IJNS4_1CILi2EEESB_NSA_ILi1EEEEEENS1_35KernelTmaWarpSpecializedCooperativeEEENS5_IJNSA_ILi256EEENSA_ILi128EEESH_EEENS_12float_e4m3_tENS5_IJlSC_lEEESJ_SK_NS4_8TiledMMAINS4_8MMA_AtomIJNS4_4SM904GMMA31MMA_64x128x32_F32E4M3E4M3_SS_TNILNSO_7ScaleInE1ELSQ_1EEEEEENS4_6LayoutINS5_IJSB_SC_SC_EEENS5_IJSC_NSA_ILi0EEESV_EEEEENS5_IJNS4_10UnderscoreESY_SY_EEEEENS4_23SM90_TMA_LOAD_MULTICASTENS4_14ComposedLayoutINS4_7SwizzleILi3ELi4ELi3EEENS4_18smem_ptr_flag_bitsILi8EEENST_INS5_IJNSA_ILi8EEESH_EEENS5_IJSH_SC_EEEEEEEvNS4_8identityES11_S1B_vS1C_EENS_8epilogue10collective6detail29Sm90TmaWarpSpecializedAdapterINS1F_15DefaultEpilogueISJ_SK_SK_NS1E_6thread17LinearCombinationISJ_Li1EffLNS1J_9ScaleType4KindE0ELNS_15FloatRoundStyleE2ESJ_EENS1_15EpilogueDefaultEEEEEvvEEEEvNT_6ParamsE --------------------------
	.section	.nv.info._ZN7cutlass13device_kernelINS_4gemm6kernel13GemmUniversalIN4cute5tupleIJiiiiEEENS1_10collective13CollectiveMmaINS1_37MainloopSm90TmaGmmaWarpSpecializedFP8ILi4ENS5_IJNS4_1CILi2EEESB_NSA_ILi1EEEEEENS1_35KernelTmaWarpSpecializedCooperativeEEENS5_IJNSA_ILi256EEENSA_ILi128EEESH_EEENS_12float_e4m3_tENS5_IJlSC_lEEESJ_SK_NS4_8TiledMMAINS4_8MMA_AtomIJNS4_4SM904GMMA31MMA_64x128x32_F32E4M3E4M3_SS_TNILNSO_7ScaleInE1ELSQ_1EEEEEENS4_6LayoutINS5_IJSB_SC_SC_EEENS5_IJSC_NSA_ILi0EEESV_EEEEENS5_IJNS4_10UnderscoreESY_SY_EEEEENS4_23SM90_TMA_LOAD_MULTICASTENS4_14ComposedLayoutINS4_7SwizzleILi3ELi4ELi3EEENS4_18smem_ptr_flag_bitsILi8EEENST_INS5_IJNSA_ILi8EEESH_EEENS5_IJSH_SC_EEEEEEEvNS4_8identityES11_S1B_vS1C_EENS_8epilogue10collective6detail29Sm90TmaWarpSpecializedAdapterINS1F_15DefaultEpilogueISJ_SK_SK_NS1E_6thread17LinearCombinationISJ_Li1EffLNS1J_9ScaleType4KindE0ELNS_15FloatRoundStyleE2ESJ_EENS1_15EpilogueDefaultEEEEEvvEEEEvNT_6ParamsE,"",@"SHT_CUDA_INFO"
	.sectionflags	@""
	.align	4


	//----- nvinfo : EIATTR_CUDA_API_VERSION
	.align		4
        /*0000*/ 	.byte	0x04, 0x37
        /*0002*/ 	.short	(.L_18 - .L_17)
.L_17:
        /*0004*/ 	.word	0x00000082


	//----- nvinfo : EIATTR_KPARAM_INFO
	.align		4
.L_18:
        /*0008*/ 	.byte	0x04, 0x17
        /*000a*/ 	.short	(.L_20 - .L_19)
.L_19:
        /*000c*/ 	.word	0x00000000
        /*0010*/ 	.short	0x0000
        /*0012*/ 	.short	0x0070
        /*0014*/ 	.byte	0x00, 0xf0, 0x01, 0x10


	//----- nvinfo : EIATTR_SPARSE_MMA_MASK
	.align		4
.L_20:
        /*0018*/ 	.byte	0x03, 0x50
        /*001a*/ 	.short	0x0000


	//----- nvinfo : EIATTR_MAXREG_COUNT
	.align		4
        /*001c*/ 	.byte	0x03, 0x1b
        /*001e*/ 	.short	0x00a8


	//----- nvinfo : EIATTR_NUM_BARRIERS
	.align		4
        /*0020*/ 	.byte	0x02, 0x4c
        /*0022*/ 	.byte	0x01
	.zero		1


	//----- nvinfo : EIATTR_ANNOTATIONS
	.align		4
        /*0024*/ 	.byte	0x04, 0x55
        /*0026*/ 	.short	(.L_22 - .L_21)


	//   ....[0]....
.L_21:
        /*0028*/ 	.word	0x00000001
        /*002c*/ 	.byte	0x10, 0x07, 0x00, 0x00, 0x01, 0x00, 0x00, 0x00, 0x00, 0x08, 0x00, 0x00, 0x01, 0x00, 0x00, 0x00
        /* <DEDUP_REMOVED lines=192> */
        /*0c3c*/ 	.byte	0x20, 0x08, 0x01, 0x00


	//----- nvinfo : EIATTR_MERCURY_ISA_VERSION
	.align		4
.L_22:
        /*0c40*/ 	.byte	0x03, 0x5f
        /*0c42*/ 	.short	0x0101


	//----- nvinfo : EIATTR_INT_WARP_WIDE_INSTR_OFFSETS
	.align		4
        /*0c44*/ 	.byte	0x04, 0x31
        /*0c46*/ 	.short	(.L_24 - .L_23)


	//   ....[0]....
.L_23:
        /*0c48*/ 	.word	0x00000550


	//   ....[1]....
        /*0c4c*/ 	.word	0x00000570


	//   ....[2]....
        /*0c50*/ 	.word	0x000006e0


	//   ....[3]....
        /*0c54*/ 	.word	0x000054f0


	//----- nvinfo : EIATTR_COOP_GROUP_MASK_REGIDS
	.align		4
.L_24:
        /*0c58*/ 	.byte	0x04, 0x29
        /*0c5a*/ 	.short	(.L_26 - .L_25)


	//   ....[0]....
.L_25:
        /*0c5c*/ 	.word	0xffffffff


	//   ....[1]....
        /*0c60*/ 	.word	0xffffffff


	//   ....[2]....
        /*0c64*/ 	.word	0xffffffff


	//   ....[3]....
        /*0c68*/ 	.word	0xffffffff


	//   ....[4]....
        /*0c6c*/ 	.word	0xffffffff


	//   ....[5]....
        /*0c70*/ 	.word	0xffffffff


	//----- nvinfo : EIATTR_COOP_GROUP_INSTR_OFFSETS
	.align		4
.L_26:
        /*0c74*/ 	.byte	0x04, 0x28
        /*0c76*/ 	.short	(.L_28 - .L_27)


	//   ....[0]....
.L_27:
        /*0c78*/ 	.word	0x00000070


	//   ....[1]....
        /*0c7c*/ 	.word	0x00000080


	//   ....[2]....
        /*0c80*/ 	.word	0x000001a0


	//   ....[3]....
        /*0c84*/ 	.word	0x000003c0


	//   ....[4]....
        /*0c88*/ 	.word	0x00000840


	//   ....[5]....
        /*0c8c*/ 	.word	0x000015c0


	//----- nvinfo : EIATTR_REG_RECONFIG
	.align		4
.L_28:
        /*0c90*/ 	.byte	0x01, 0x54
	.zero		2


	//----- nvinfo : EIATTR_MBARRIER_INSTR_OFFSETS
	.align		4
        /*0c94*/ 	.byte	0x04, 0x39
        /*0c96*/ 	.short	(.L_30 - .L_29)


	//   ....[0]....
.L_29:
        /*0c98*/ 	.word	0x00000320
        /*0c9c*/ 	.word	0x000000ff
        /*0ca0*/ 	.word	0x00000000
        /*0ca4*/ 	.short	0x0100
        /*0ca6*/ 	.byte	0x09
	.zero		1


	//   ....[1]....
        /*0ca8*/ 	.word	0x00000330
        /*0cac*/ 	.word	0x000000ff
        /*0cb0*/ 	.word	0x00000020
        /*0cb4*/ 	.short	0x0100
        /*0cb6*/ 	.byte	0x09
	.zero		1


	//   ....[2]....
        /*0cb8*/ 	.word	0x00000340
        /*0cbc*/ 	.word	0x000000ff
        /*0cc0*/ 	.word	0x00000008
        /*0cc4*/ 	.short	0x0100
        /*0cc6*/ 	.byte	0x09
	.zero		1


	//   ....[3]....
        /*0cc8*/ 	.word	0x00000350
        /*0ccc*/ 	.word	0x000000ff
        /*0cd0*/ 	.word	0x00000028
        /*0cd4*/ 	.short	0x0100
        /*0cd6*/ 	.byte	0x09
	.zero		1


	//   ....[4]....
        /*0cd8*/ 	.word	0x00000360
        /*0cdc*/ 	.word	0x000000ff
        /*0ce0*/ 	.word	0x00000010
        /*0ce4*/ 	.short	0x0100
        /*0ce6*/ 	.byte	0x09
	.zero		1


	//   ....[5]....
        /*0ce8*/ 	.word	0x00000370
        /*0cec*/ 	.word	0x000000ff
        /*0cf0*/ 	.word	0x00000030
        /*0cf4*/ 	.short	0x0100
        /*0cf6*/ 	.byte	0x09
	.zero		1


	//   ....[6]....
        /*0cf8*/ 	.word	0x00000380
        /*0cfc*/ 	.word	0x000000ff
        /*0d00*/ 	.word	0x00000018
        /*0d04*/ 	.short	0x0100
        /*0d06*/ 	.byte	0x09
	.zero		1


	//   ....[7]....
        /*0d08*/ 	.word	0x00000390
        /*0d0c*/ 	.word	0x000000ff
        /*0d10*/ 	.word	0x00000038
        /*0d14*/ 	.short	0x0100
        /*0d16*/ 	.byte	0x09
	.zero		1


	//   ....[8]....
        /*0d18*/ 	.word	0x00000770
        /*0d1c*/ 	.word	0x000000ff
        /*0d20*/ 	.word	0x00000050
        /*0d24*/ 	.short	0x0100
        /*0d26*/ 	.byte	0x06
	.zero		1


	//   ....[9]....
        /*0d28*/ 	.word	0x000007e0
        /*0d2c*/ 	.word	0x000000ff
        /*0d30*/ 	.word	0x00000058
        /*0d34*/ 	.short	0x0100
        /*0d36*/ 	.byte	0x06
	.zero		1


	//   ....[10]....
        /*0d38*/ 	.word	0x00001dc0
        /*0d3c*/ 	.word	0x000000ff
        /*0d40*/ 	.word	0x00000000
        /*0d44*/ 	.short	0x010a
        /*0d46*/ 	.byte	0x06
	.zero		1


	//   ....[11]....
        /*0d48*/ 	.word	0x00001e00
        /*0d4c*/ 	.word	0x000000ff
        /*0d50*/ 	.word	0x00000000
        /*0d54*/ 	.short	0x010a
        /*0d56*/ 	.byte	0x06
	.zero		1


	//   ....[12]....
        /*0d58*/ 	.word	0x00003170
        /*0d5c*/ 	.word	0x000000ff
        /*0d60*/ 	.word	0x00000000
        /*0d64*/ 	.short	0x010a
        /*0d66*/ 	.byte	0x10
	.zero		1


	//   ....[13]....
        /*0d68*/ 	.word	0x000031b0
        /*0d6c*/ 	.word	0x000000ff
        /*0d70*/ 	.word	0x00000000
        /*0d74*/ 	.short	0x010a
        /*0d76*/ 	.byte	0x10
	.zero		1


	//   ....[14]....
        /*0d78*/ 	.word	0x00004380
        /*0d7c*/ 	.word	0x000000e5
        /*0d80*/ 	.word	0x00000000
        /*0d84*/ 	.short	0x0101
        /*0d86*/ 	.byte	0x3f
	.zero		1


	//   ....[15]....
        /*0d88*/ 	.word	0x00005590
        /*0d8c*/ 	.word	0x00000018
        /*0d90*/ 	.word	0x00000000
        /*0d94*/ 	.short	0x0101
        /*0d96*/ 	.byte	0x3f
	.zero		1


	//   ....[16]....
        /*0d98*/ 	.word	0x0000f9f0
        /*0d9c*/ 	.word	0x0000000b
        /*0da0*/ 	.word	0x00000020
        /*0da4*/ 	.short	0x010a
        /*0da6*/ 	.byte	0x3f
	.zero		1


	//   ....[17]....
        /*0da8*/ 	.word	0x0000fe30
        /*0dac*/ 	.word	0x00000003
        /*0db0*/ 	.word	0x00000058
        /*0db4*/ 	.short	0x0101
        /*0db6*/ 	.byte	0x3f
	.zero		1


	//   ....[18]....
        /*0db8*/ 	.word	0x00010570
        /*0dbc*/ 	.word	0x00000007
        /*0dc0*/ 	.word	0x00000000
        /*0dc4*/ 	.short	0x010a
        /*0dc6*/ 	.byte	0x3f
	.zero		1


	//   ....[19]....
        /*0dc8*/ 	.word	0x000105f0
        /*0dcc*/ 	.word	0x00000009
        /*0dd0*/ 	.word	0x00000000
        /*0dd4*/ 	.short	0x010a
        /*0dd6*/ 	.byte	0x3f
	.zero		1


	//   ....[20]....
        /*0dd8*/ 	.word	0x00010680
        /*0ddc*/ 	.word	0x00000006
        /*0de0*/ 	.word	0x00000000
        /*0de4*/ 	.short	0x010a
        /*0de6*/ 	.byte	0x3f
	.zero		1


	//   ....[21]....
        /*0de8*/ 	.word	0x00010710
        /*0dec*/ 	.word	0x00000003
        /*0df0*/ 	.word	0x00000000
        /*0df4*/ 	.short	0x010a
        /*0df6*/ 	.byte	0x3f
	.zero		1


	//   ....[22]....
        /*0df8*/ 	.word	0x00010780
        /*0dfc*/ 	.word	0x00000003
        /*0e00*/ 	.word	0x00000000
        /*0e04*/ 	.short	0x010a
        /*0e06*/ 	.byte	0x3f
	.zero		1


	//   ....[23]....
        /*0e08*/ 	.word	0x000107f0
        /*0e0c*/ 	.word	0x00000000
        /*0e10*/ 	.word	0x00000000
        /*0e14*/ 	.short	0x010a
        /*0e16*/ 	.byte	0x3f
	.zero		1


	//   ....[24]....
        /*0e18*/ 	.word	0x000108d0
        /*0e1c*/ 	.word	0x0000000b
        /*0e20*/ 	.word	0x00000020
        /*0e24*/ 	.short	0x010a
        /*0e26*/ 	.byte	0x3f
	.zero		1


	//   ....[25]....
        /*0e28*/ 	.word	0x000109a0
        /*0e2c*/ 	.word	0x00000007
        /*0e30*/ 	.word	0x00000000
        /*0e34*/ 	.short	0x010a
        /*0e36*/ 	.byte	0x3f
	.zero		1


	//   ....[26]....
        /*0e38*/ 	.word	0x000109f0
        /*0e3c*/ 	.word	0x00000009
        /*0e40*/ 	.word	0x00000000
        /*0e44*/ 	.short	0x010a
        /*0e46*/ 	.byte	0x3f
	.zero		1


	//   ....[27]....
        /*0e48*/ 	.word	0x00010a40
        /*0e4c*/ 	.word	0x00000006
        /*0e50*/ 	.word	0x00000000
        /*0e54*/ 	.short	0x010a
        /*0e56*/ 	.byte	0x3f
	.zero		1


	//----- nvinfo : EIATTR_NUM_MBARRIERS
	.align		4
.L_30:
        /*0e58*/ 	.byte	0x03, 0x38
        /*0e5a*/ 	.short	0x000a


	//----- nvinfo : EIATTR_EXIT_INSTR_OFFSETS
	.align		4
        /*0e5c*/ 	.byte	0x04, 0x1c
        /*0e5e*/ 	.short	(.L_32 - .L_31)


	//   ....[0]....
.L_31:
        /*0e60*/ 	.word	0x000009d0


	//   ....[1]....
        /*0e64*/ 	.word	0x00001260


	//   ....[2]....
        /*0e68*/ 	.word	0x0000f000


	//   ....[3]....
        /*0e6c*/ 	.word	0x0000f590


	//   ....[4]....
        /*0e70*/ 	.word	0x00010760


	//----- nvinfo : EIATTR_MAX_THREADS
	.align		4
.L_32:
        /*0e74*/ 	.byte	0x04, 0x05
        /*0e76*/ 	.short	(.L_34 - .L_33)
.L_33:
        /*0e78*/ 	.word	0x00000180
        /*0e7c*/ 	.word	0x00000001
        /*0e80*/ 	.word	0x00000001


	//----- nvinfo : EIATTR_CRS_STACK_SIZE
	.align		4
.L_34:
        /*0e84*/ 	.byte	0x04, 0x1e
        /*0e86*/ 	.short	(.L_36 - .L_35)
.L_35:
        /*0e88*/ 	.word	0x00000000


	//----- nvinfo : EIATTR_CBANK_PARAM_SIZE
	.align		4
.L_36:
        /*0e8c*/ 	.byte	0x03, 0x19
        /*0e8e*/ 	.short	0x0470


	//----- nvinfo : EIATTR_PARAM_CBANK
	.align		4
        /*0e90*/ 	.byte	0x04, 0x0a
        /*0e92*/ 	.short	(.L_38 - .L_37)
	.align		4
.L_37:
        /*0e94*/ 	.word	index@(.nv.constant0._ZN7cutlass13device_kernelINS_4gemm6kernel13GemmUniversalIN4cute5tupleIJiiiiEEENS1_10collective13CollectiveMmaINS1_37MainloopSm90TmaGmmaWarpSpecializedFP8ILi4ENS5_IJNS4_1CILi2EEESB_NSA_ILi1EEEEEENS1_35KernelTmaWarpSpecializedCooperativeEEENS5_IJNSA_ILi256EEENSA_ILi128EEESH_EEENS_12float_e4m3_tENS5_IJlSC_lEEESJ_SK_NS4_8TiledMMAINS4_8MMA_AtomIJNS4_4SM904GMMA31MMA_64x128x32_F32E4M3E4M3_SS_TNILNSO_7ScaleInE1ELSQ_1EEEEEENS4_6LayoutINS5_IJSB_SC_SC_EEENS5_IJSC_NSA_ILi0EEESV_EEEEENS5_IJNS4_10UnderscoreESY_SY_EEEEENS4_23SM90_TMA_LOAD_MULTICASTENS4_14ComposedLayoutINS4_7SwizzleILi3ELi4ELi3EEENS4_18smem_ptr_flag_bitsILi8EEENST_INS5_IJNSA_ILi8EEESH_EEENS5_IJSH_SC_EEEEEEEvNS4_8identityES11_S1B_vS1C_EENS_8epilogue10collective6detail29Sm90TmaWarpSpecializedAdapterINS1F_15DefaultEpilogueISJ_SK_SK_NS1E_6thread17LinearCombinationISJ_Li1EffLNS1J_9ScaleType4KindE0ELNS_15FloatRoundStyleE2ESJ_EENS1_15EpilogueDefaultEEEEEvvEEEEvNT_6ParamsE)
        /*0e98*/ 	.short	0x0210
        /*0e9a*/ 	.short	0x0470


	//----- nvinfo : EIATTR_SW_WAR
	.align		4
.L_38:
        /*0e9c*/ 	.byte	0x04, 0x36
        /*0e9e*/ 	.short	(.L_40 - .L_39)
.L_39:
        /*0ea0*/ 	.word	0x00000008
.L_40:


//--------------------- .nv.callgraph             --------------------------
	.section	.nv.callgraph,"",@"SHT_CUDA_CALLGRAPH"
	.align	4
	.sectionentsize	8
	.align		4
        /*0000*/ 	.word	0x00000000
	.align		4
        /*0004*/ 	.word	0xffffffff
	.align		4
        /*0008*/ 	.word	0x00000000
	.align		4
        /*000c*/ 	.word	0xfffffffe
	.align		4
        /*0010*/ 	.word	0x00000000
	.align		4
        /*0014*/ 	.word	0xfffffffd
	.align		4
        /*0018*/ 	.word	0x00000000
	.align		4
        /*001c*/ 	.word	0xfffffffc


//--------------------- .nv.constant4             --------------------------
	.section	.nv.constant4,"a",@progbits
	.align	8
	.align		8
.nv.constant4:
        /*0000*/ 	.dword	_ZN40_INTERNAL_057994b5_4_k_cu_bd78e0de_177684cuda3std3__45__cpo5beginE
	.align		8
        /*0008*/ 	.dword	_ZN40_INTERNAL_057994b5_4_k_cu_bd78e0de_177684cuda3std3__45__cpo3endE
	.align		8
        /*0010*/ 	.dword	_ZN40_INTERNAL_057994b5_4_k_cu_bd78e0de_177684cuda3std3__45__cpo6cbeginE
	.align		8
        /*0018*/ 	.dword	_ZN40_INTERNAL_057994b5_4_k_cu_bd78e0de_177684cuda3std3__45__cpo4cendE
	.align		8
        /*0020*/ 	.dword	_ZN40_INTERNAL_057994b5_4_k_cu_bd78e0de_177684cuda3std3__442_GLOBAL__N__057994b5_4_k_cu_bd78e0de_177686ignoreE
	.align		8
        /*0028*/ 	.dword	_ZN40_INTERNAL_057994b5_4_k_cu_bd78e0de_177684cuda3std3__419piecewise_constructE
	.align		8
        /*0030*/ 	.dword	_ZN40_INTERNAL_057994b5_4_k_cu_bd78e0de_177684cuda3std3__48in_placeE
	.align		8
        /*0038*/ 	.dword	_ZN40_INTERNAL_057994b5_4_k_cu_bd78e0de_177684cuda3std6ranges3__45__cpo4swapE
	.align		8
        /*0040*/ 	.dword	_ZN40_INTERNAL_057994b5_4_k_cu_bd78e0de_177684cuda3std6ranges3__45__cpo9iter_moveE
	.align		8
        /*0048*/ 	.dword	_ZN40_INTERNAL_057994b5_4_k_cu_bd78e0de_177684cute7productE
	.align		8
        /*0050*/ 	.dword	_ZN40_INTERNAL_057994b5_4_k_cu_bd78e0de_177684cute1_E


//--------------------- .text._ZN7cutlass13device_kernelINS_4gemm6kernel13GemmUniversalIN4cute5tupleIJiiiiEEENS1_10collective13CollectiveMmaINS1_37MainloopSm90TmaGmmaWarpSpecializedFP8ILi4ENS5_IJNS4_1CILi2EEESB_NSA_ILi1EEEEEENS1_35KernelTmaWarpSpecializedCooperativeEEENS5_IJNSA_ILi256EEENSA_ILi128EEESH_EEENS_12float_e4m3_tENS5_IJlSC_lEEESJ_SK_NS4_8TiledMMAINS4_8MMA_AtomIJNS4_4SM904GMMA31MMA_64x128x32_F32E4M3E4M3_SS_TNILNSO_7ScaleInE1ELSQ_1EEEEEENS4_6LayoutINS5_IJSB_SC_SC_EEENS5_IJSC_NSA_ILi0EEESV_EEEEENS5_IJNS4_10UnderscoreESY_SY_EEEEENS4_23SM90_TMA_LOAD_MULTICASTENS4_14ComposedLayoutINS4_7SwizzleILi3ELi4ELi3EEENS4_18smem_ptr_flag_bitsILi8EEENST_INS5_IJNSA_ILi8EEESH_EEENS5_IJSH_SC_EEEEEEEvNS4_8identityES11_S1B_vS1C_EENS_8epilogue10collective6detail29Sm90TmaWarpSpecializedAdapterINS1F_15DefaultEpilogueISJ_SK_SK_NS1E_6thread17LinearCombinationISJ_Li1EffLNS1J_9ScaleType4KindE0ELNS_15FloatRoundStyleE2ESJ_EENS1_15EpilogueDefaultEEEEEvvEEEEvNT_6ParamsE --------------------------
	.section	.text._ZN7cutlass13device_kernelINS_4gemm6kernel13GemmUniversalIN4cute5tupleIJiiiiEEENS1_10collective13CollectiveMmaINS1_37MainloopSm90TmaGmmaWarpSpecializedFP8ILi4ENS5_IJNS4_1CILi2EEESB_NSA_ILi1EEEEEENS1_35KernelTmaWarpSpecializedCooperativeEEENS5_IJNSA_ILi256EEENSA_ILi128EEESH_EEENS_12float_e4m3_tENS5_IJlSC_lEEESJ_SK_NS4_8TiledMMAINS4_8MMA_AtomIJNS4_4SM904GMMA31MMA_64x128x32_F32E4M3E4M3_SS_TNILNSO_7ScaleInE1ELSQ_1EEEEEENS4_6LayoutINS5_IJSB_SC_SC_EEENS5_IJSC_NSA_ILi0EEESV_EEEEENS5_IJNS4_10UnderscoreESY_SY_EEEEENS4_23SM90_TMA_LOAD_MULTICASTENS4_14ComposedLayoutINS4_7SwizzleILi3ELi4ELi3EEENS4_18smem_ptr_flag_bitsILi8EEENST_INS5_IJNSA_ILi8EEESH_EEENS5_IJSH_SC_EEEEEEEvNS4_8identityES11_S1B_vS1C_EENS_8epilogue10collective6detail29Sm90TmaWarpSpecializedAdapterINS1F_15DefaultEpilogueISJ_SK_SK_NS1E_6thread17LinearCombinationISJ_Li1EffLNS1J_9ScaleType4KindE0ELNS_15FloatRoundStyleE2ESJ_EENS1_15EpilogueDefaultEEEEEvvEEEEvNT_6ParamsE,"ax",@progbits
	.align	128
.text._ZN7cutlass13device_kernelINS_4gemm6kernel13GemmUniversalIN4cute5tupleIJiiiiEEENS1_10collective13CollectiveMmaINS1_37MainloopSm90TmaGmmaWarpSpecializedFP8ILi4ENS5_IJNS4_1CILi2EEESB_NSA_ILi1EEEEEENS1_35KernelTmaWarpSpecializedCooperativeEEENS5_IJNSA_ILi256EEENSA_ILi128EEESH_EEENS_12float_e4m3_tENS5_IJlSC_lEEESJ_SK_NS4_8TiledMMAINS4_8MMA_AtomIJNS4_4SM904GMMA31MMA_64x128x32_F32E4M3E4M3_SS_TNILNSO_7ScaleInE1ELSQ_1EEEEEENS4_6LayoutINS5_IJSB_SC_SC_EEENS5_IJSC_NSA_ILi0EEESV_EEEEENS5_IJNS4_10UnderscoreESY_SY_EEEEENS4_23SM90_TMA_LOAD_MULTICASTENS4_14ComposedLayoutINS4_7SwizzleILi3ELi4ELi3EEENS4_18smem_ptr_flag_bitsILi8EEENST_INS5_IJNSA_ILi8EEESH_EEENS5_IJSH_SC_EEEEEEEvNS4_8identityES11_S1B_vS1C_EENS_8epilogue10collective6detail29Sm90TmaWarpSpecializedAdapterINS1F_15DefaultEpilogueISJ_SK_SK_NS1E_6thread17LinearCombinationISJ_Li1EffLNS1J_9ScaleType4KindE0ELNS_15FloatRoundStyleE2ESJ_EENS1_15EpilogueDefaultEEEEEvvEEEEvNT_6ParamsE:
        .type           _ZN7cutlass13device_kernelINS_4gemm6kernel13GemmUniversalIN4cute5tupleIJiiiiEEENS1_10collective13CollectiveMmaINS1_37MainloopSm90TmaGmmaWarpSpecializedFP8ILi4ENS5_IJNS4_1CILi2EEESB_NSA_ILi1EEEEEENS1_35KernelTmaWarpSpecializedCooperativeEEENS5_IJNSA_ILi256EEENSA_ILi128EEESH_EEENS_12float_e4m3_tENS5_IJlSC_lEEESJ_SK_NS4_8TiledMMAINS4_8MMA_AtomIJNS4_4SM904GMMA31MMA_64x128x32_F32E4M3E4M3_SS_TNILNSO_7ScaleInE1ELSQ_1EEEEEENS4_6LayoutINS5_IJSB_SC_SC_EEENS5_IJSC_NSA_ILi0EEESV_EEEEENS5_IJNS4_10UnderscoreESY_SY_EEEEENS4_23SM90_TMA_LOAD_MULTICASTENS4_14ComposedLayoutINS4_7SwizzleILi3ELi4ELi3EEENS4_18smem_ptr_flag_bitsILi8EEENST_INS5_IJNSA_ILi8EEESH_EEENS5_IJSH_SC_EEEEEEEvNS4_8identityES11_S1B_vS1C_EENS_8epilogue10collective6detail29Sm90TmaWarpSpecializedAdapterINS1F_15DefaultEpilogueISJ_SK_SK_NS1E_6thread17LinearCombinationISJ_Li1EffLNS1J_9ScaleType4KindE0ELNS_15FloatRoundStyleE2ESJ_EENS1_15EpilogueDefaultEEEEEvvEEEEvNT_6ParamsE,@function
        .size           _ZN7cutlass13device_kernelINS_4gemm6kernel13GemmUniversalIN4cute5tupleIJiiiiEEENS1_10collective13CollectiveMmaINS1_37MainloopSm90TmaGmmaWarpSpecializedFP8ILi4ENS5_IJNS4_1CILi2EEESB_NSA_ILi1EEEEEENS1_35KernelTmaWarpSpecializedCooperativeEEENS5_IJNSA_ILi256EEENSA_ILi128EEESH_EEENS_12float_e4m3_tENS5_IJlSC_lEEESJ_SK_NS4_8TiledMMAINS4_8MMA_AtomIJNS4_4SM904GMMA31MMA_64x128x32_F32E4M3E4M3_SS_TNILNSO_7ScaleInE1ELSQ_1EEEEEENS4_6LayoutINS5_IJSB_SC_SC_EEENS5_IJSC_NSA_ILi0EEESV_EEEEENS5_IJNS4_10UnderscoreESY_SY_EEEEENS4_23SM90_TMA_LOAD_MULTICASTENS4_14ComposedLayoutINS4_7SwizzleILi3ELi4ELi3EEENS4_18smem_ptr_flag_bitsILi8EEENST_INS5_IJNSA_ILi8EEESH_EEENS5_IJSH_SC_EEEEEEEvNS4_8identityES11_S1B_vS1C_EENS_8epilogue10collective6detail29Sm90TmaWarpSpecializedAdapterINS1F_15DefaultEpilogueISJ_SK_SK_NS1E_6thread17LinearCombinationISJ_Li1EffLNS1J_9ScaleType4KindE0ELNS_15FloatRoundStyleE2ESJ_EENS1_15EpilogueDefaultEEEEEvvEEEEvNT_6ParamsE,(.L_x_332 - _ZN7cutlass13device_kernelINS_4gemm6kernel13GemmUniversalIN4cute5tupleIJiiiiEEENS1_10collective13CollectiveMmaINS1_37MainloopSm90TmaGmmaWarpSpecializedFP8ILi4ENS5_IJNS4_1CILi2EEESB_NSA_ILi1EEEEEENS1_35KernelTmaWarpSpecializedCooperativeEEENS5_IJNSA_ILi256EEENSA_ILi128EEESH_EEENS_12float_e4m3_tENS5_IJlSC_lEEESJ_SK_NS4_8TiledMMAINS4_8MMA_AtomIJNS4_4SM904GMMA31MMA_64x128x32_F32E4M3E4M3_SS_TNILNSO_7ScaleInE1ELSQ_1EEEEEENS4_6LayoutINS5_IJSB_SC_SC_EEENS5_IJSC_NSA_ILi0EEESV_EEEEENS5_IJNS4_10UnderscoreESY_SY_EEEEENS4_23SM90_TMA_LOAD_MULTICASTENS4_14ComposedLayoutINS4_7SwizzleILi3ELi4ELi3EEENS4_18smem_ptr_flag_bitsILi8EEENST_INS5_IJNSA_ILi8EEESH_EEENS5_IJSH_SC_EEEEEEEvNS4_8identityES11_S1B_vS1C_EENS_8epilogue10collective6detail29Sm90TmaWarpSpecializedAdapterINS1F_15DefaultEpilogueISJ_SK_SK_NS1E_6thread17LinearCombinationISJ_Li1EffLNS1J_9ScaleType4KindE0ELNS_15FloatRoundStyleE2ESJ_EENS1_15EpilogueDefaultEEEEEvvEEEEvNT_6ParamsE)
        .other          _ZN7cutlass13device_kernelINS_4gemm6kernel13GemmUniversalIN4cute5tupleIJiiiiEEENS1_10collective13CollectiveMmaINS1_37MainloopSm90TmaGmmaWarpSpecializedFP8ILi4ENS5_IJNS4_1CILi2EEESB_NSA_ILi1EEEEEENS1_35KernelTmaWarpSpecializedCooperativeEEENS5_IJNSA_ILi256EEENSA_ILi128EEESH_EEENS_12float_e4m3_tENS5_IJlSC_lEEESJ_SK_NS4_8TiledMMAINS4_8MMA_AtomIJNS4_4SM904GMMA31MMA_64x128x32_F32E4M3E4M3_SS_TNILNSO_7ScaleInE1ELSQ_1EEEEEENS4_6LayoutINS5_IJSB_SC_SC_EEENS5_IJSC_NSA_ILi0EEESV_EEEEENS5_IJNS4_10UnderscoreESY_SY_EEEEENS4_23SM90_TMA_LOAD_MULTICASTENS4_14ComposedLayoutINS4_7SwizzleILi3ELi4ELi3EEENS4_18smem_ptr_flag_bitsILi8EEENST_INS5_IJNSA_ILi8EEESH_EEENS5_IJSH_SC_EEEEEEEvNS4_8identityES11_S1B_vS1C_EENS_8epilogue10collective6detail29Sm90TmaWarpSpecializedAdapterINS1F_15DefaultEpilogueISJ_SK_SK_NS1E_6thread17LinearCombinationISJ_Li1EffLNS1J_9ScaleType4KindE0ELNS_15FloatRoundStyleE2ESJ_EENS1_15EpilogueDefaultEEEEEvvEEEEvNT_6ParamsE,@"STO_CUDA_ENTRY STV_DEFAULT"
_ZN7cutlass13device_kernelINS_4gemm6kernel13GemmUniversalIN4cute5tupleIJiiiiEEENS1_10collective13CollectiveMmaINS1_37MainloopSm90TmaGmmaWarpSpecializedFP8ILi4ENS5_IJNS4_1CILi2EEESB_NSA_ILi1EEEEEENS1_35KernelTmaWarpSpecializedCooperativeEEENS5_IJNSA_ILi256EEENSA_ILi128EEESH_EEENS_12float_e4m3_tENS5_IJlSC_lEEESJ_SK_NS4_8TiledMMAINS4_8MMA_AtomIJNS4_4SM904GMMA31MMA_64x128x32_F32E4M3E4M3_SS_TNILNSO_7ScaleInE1ELSQ_1EEEEEENS4_6LayoutINS5_IJSB_SC_SC_EEENS5_IJSC_NSA_ILi0EEESV_EEEEENS5_IJNS4_10UnderscoreESY_SY_EEEEENS4_23SM90_TMA_LOAD_MULTICASTENS4_14ComposedLayoutINS4_7SwizzleILi3ELi4ELi3EEENS4_18smem_ptr_flag_bitsILi8EEENST_INS5_IJNSA_ILi8EEESH_EEENS5_IJSH_SC_EEEEEEEvNS4_8identityES11_S1B_vS1C_EENS_8epilogue10collective6detail29Sm90TmaWarpSpecializedAdapterINS1F_15DefaultEpilogueISJ_SK_SK_NS1E_6thread17LinearCombinationISJ_Li1EffLNS1J_9ScaleType4KindE0ELNS_15FloatRoundStyleE2ESJ_EENS1_15EpilogueDefaultEEEEEvvEEEEvNT_6ParamsE:
[----:B------:R-:W0:Y:S02]  /*0000*/  LDC R1, c[0x0][0x28] ;  /* 0x00000a00ff017b82 */ /* 0x000e240000000800 */
[----:B0-----:R-:W-:Y:S01]  /*0010*/  VIADD R1, R1, 0xffffff08 ;  /* 0xffffff0801017836 */ /* 0x001fe20000000000 */
[----:B------:R-:W0:Y:S01]  /*0020*/  S2R R4, SR_TID.X ;  /* 0x0000000000047919 */ /* 0x000e220000002100 */
[----:B------:R-:W-:Y:S01]  /*0030*/  ELECT P0, URZ, PT ;  /* 0x00000000003f782f */ /* 0x000fe20003800000 */
[----:B------:R-:W-:Y:S01]  /*0040*/  BSSY B0, `(.L_x_0) ;  /* 0x0000015000007945 */ /* 0x000fe20003800000 */
[--C-:B0-----:R-:W-:Y:S02]  /*0050*/  SHF.R.U32.HI R0, RZ, 0x5, R4.reuse ;  /* 0x00000005ff007819 */ /* 0x101fe40000011604 */
[----:B------:R-:W-:-:S03]  /*0060*/  SHF.R.U32.HI R2, RZ, 0x7, R4 ;  /* 0x00000007ff027819 */ /* 0x000fc60000011604 */
[----:B------:R-:W0:Y:S04]  /*0070*/  SHFL.IDX PT, R3, R0, RZ, 0x1f ;  /* 0x00001fff00037589 */ /* 0x000e2800000e0000 */
[----:B------:R-:W1:Y:S01]  /*0080*/  SHFL.IDX PT, R2, R2, RZ, 0x1f ;  /* 0x00001fff02027589 */ /* 0x000e6200000e0000 */
[----:B0-----:R-:W-:Y:S02]  /*0090*/  R2UR UR4, R3 ;  /* 0x00000000030472ca */ /* 0x001fe400000e0000 */
[----:B-1----:R-:W-:-:S11]  /*00a0*/  R2UR UR6, R2 ;  /* 0x00000000020672ca */ /* 0x002fd600000e0000 */
[----:B------:R-:W-:Y:S02]  /*00b0*/  USHF.R.S32.HI UR5, URZ, 0x1f, UR4 ;  /* 0x0000001f3f057899 */ /* 0x000fe40008011404 */
[----:B------:R-:W-:Y:S02]  /*00c0*/  ISETP.NE.OR P0, PT, RZ, UR4, !P0 ;  /* 0x00000004ff007c0c */ /* 0x000fe4000c705670 */
[----:B------:R-:W-:-:S04]  /*00d0*/  ULEA.HI UR5, UR5, UR4, URZ, 0x2 ;  /* 0x0000000405057291 */ /* 0x000fc8000f8f103f */
[----:B------:R-:W-:-:S04]  /*00e0*/  ULOP3.LUT UR5, UR5, 0xfffffffc, URZ, 0xc0, !UPT ;  /* 0xfffffffc05057892 */ /* 0x000fc8000f8ec03f */
[----:B------:R-:W-:-:S03]  /*00f0*/  UIADD3 UR8, UR4, -UR5, URZ ;  /* 0x8000000504087290 */ /* 0x000fc6000fffe03f */
[----:B------:R-:W-:Y:S09]  /*0100*/  @P0 BRA `(.L_x_1) ;  /* 0x0000000000200947 */ /* 0x000ff20003800000 */
[----:B------:R-:W-:Y:S02]  /*0110*/  ULDC.64 UR4, c[0x0][0x198] ;  /* 0x0000660000047ab9 */ /* 0x000fe40000000a00 */
[----:B------:R-:W-:Y:S02]  /*0120*/  UIADD3 UR10, UP0, UR4, 0xf0, URZ ;  /* 0x000000f0040a7890 */ /* 0x000fe4000ff1e03f */
[----:B------:R-:W-:Y:S02]  /*0130*/  UIADD3 UR4, UP1, UR4, 0x1f0, URZ ;  /* 0x000001f004047890 */ /* 0x000fe4000ff3e03f */
[----:B------:R-:W-:Y:S02]  /*0140*/  UIADD3.X UR11, URZ, UR5, URZ, UP0, !UPT ;  /* 0x000000053f0b7290 */ /* 0x000fe400087fe43f */
[----:B------:R-:W-:-:S07]  /*0150*/  UIADD3.X UR5, URZ, UR5, URZ, UP1, !UPT ;  /* 0x000000053f057290 */ /* 0x000fce0008ffe43f */
[----:B------:R0:W-:Y:S02]  /*0160*/  UTMACCTL.PF [UR10] ;  /* 0x000000000a0079b9 */ /* 0x0001e40008040000 */
[----:B------:R0:W-:Y:S02]  /*0170*/  UTMACCTL.PF [UR4] ;  /* 0x00000000040079b9 */ /* 0x0001e40008040000 */
[----:B0-----:R-:W-:Y:S01]  /*0180*/  NOP ;  /* 0x0000000000007918 */ /* 0x001fe20000000000 */
.L_x_1:
[----:B------:R-:W-:Y:S05]  /*0190*/  BSYNC B0 ;  /* 0x0000000000007941 */ /* 0x000fea0003800000 */
.L_x_0:
[----:B------:R-:W0:Y:S01]  /*01a0*/  SHFL.IDX PT, R3, R0, RZ, 0x1f ;  /* 0x00001fff00037589 */ /* 0x000e2200000e0000 */
[----:B------:R-:W-:Y:S01]  /*01b0*/  UISETP.NE.AND UP0, UPT, UR8, 0x3, UPT ;  /* 0x000000030800788c */ /* 0x000fe2000bf05270 */
[----:B------:R-:W-:Y:S01]  /*01c0*/  ISETP.NE.AND P1, PT, RZ, UR6, PT ;  /* 0x00000006ff007c0c */ /* 0x000fe2000bf25270 */
[----:B------:R-:W-:Y:S02]  /*01d0*/  UIADD3 UR10, UR6, -0x1, URZ ;  /* 0xffffffff060a7890 */ /* 0x000fe4000fffe03f */
[----:B------:R-:W-:Y:S02]  /*01e0*/  UISETP.EQ.OR UP0, UPT, UR8, URZ, !UP0 ;  /* 0x0000003f0800728c */ /* 0x000fe4000c702670 */
[----:B------:R-:W-:Y:S02]  /*01f0*/  UISETP.GE.U32.AND UP1, UPT, UR10, 0x2, UPT ;  /* 0x000000020a00788c */ /* 0x000fe4000bf26070 */
[----:B------:R-:W-:-:S04]  /*0200*/  UISETP.EQ.AND UP0, UPT, UR6, URZ, UP0 ;  /* 0x0000003f0600728c */ /* 0x000fc80008702270 */
[----:B------:R-:W-:-:S04]  /*0210*/  USEL UR13, URZ, 0x1, !UP0 ;  /* 0x000000013f0d7887 */ /* 0x000fc8000c000000 */
[----:B------:R-:W-:Y:S01]  /*0220*/  USEL UR13, UR13, 0x2, UP1 ;  /* 0x000000020d0d7887 */ /* 0x000fe20008800000 */
[----:B0-----:R-:W-:-:S13]  /*0230*/  ISETP.NE.AND P0, PT, R3, RZ, PT ;  /* 0x000000ff0300720c */ /* 0x001fda0003f05270 */
[----:B------:R-:W-:Y:S05]  /*0240*/  @P0 BRA `(.L_x_2) ;  /* 0x0000000000580947 */ /* 0x000fea0003800000 */
[----:B------:R-:W0:Y:S01]  /*0250*/  S2UR UR9, SR_CgaCtaId ;  /* 0x00000000000979c3 */ /* 0x000e220000008800 */
[----:B------:R-:W-:Y:S01]  /*0260*/  UMOV UR4, 0x400 ;  /* 0x0000040000047882 */ /* 0x000fe20000000000 */
[----:B------:R-:W-:Y:S01]  /*0270*/  UMOV UR5, 0x1 ;  /* 0x0000000100057882 */ /* 0x000fe20000000000 */
[----:B------:R-:W-:Y:S01]  /*0280*/  UMOV UR6, 0x6 ;  /* 0x0000000600067882 */ /* 0x000fe20000000000 */
[----:B------:R-:W-:Y:S01]  /*0290*/  ELECT P0, URZ, PT ;  /* 0x00000000003f782f */ /* 0x000fe20003800000 */
[----:B------:R-:W-:-:S04]  /*02a0*/  UIADD3 UR6, -UR6, 0x100000, URZ ;  /* 0x0010000006067890 */ /* 0x000fc8000fffe13f */
[----:B------:R-:W-:Y:S02]  /*02b0*/  USHF.L.U32 UR7, UR6, 0xb, URZ ;  /* 0x0000000b06077899 */ /* 0x000fe4000800063f */
[----:B------:R-:W-:Y:S02]  /*02c0*/  USHF.L.U32 UR6, UR6, 0x1, URZ ;  /* 0x0000000106067899 */ /* 0x000fe4000800063f */
[----:B0-----:R-:W-:Y:S02]  /*02d0*/  ULEA UR9, UR9, UR4, 0x18 ;  /* 0x0000000409097291 */ /* 0x001fe4000f8ec03f */
[----:B------:R-:W-:-:S04]  /*02e0*/  UIADD3 UR4, -UR5, 0x100000, URZ ;  /* 0x0010000005047890 */ /* 0x000fc8000fffe13f */
[----:B------:R-:W-:Y:S02]  /*02f0*/  USHF.L.U32 UR5, UR4, 0xb, URZ ;  /* 0x0000000b04057899 */ /* 0x000fe4000800063f */
[----:B------:R-:W-:Y:S01]  /*0300*/  USHF.L.U32 UR4, UR4, 0x1, URZ ;  /* 0x0000000104047899 */ /* 0x000fe2000800063f */
[----:B------:R-:W0:Y:S11]  /*0310*/  FENCE.VIEW.ASYNC.S ;  /* 0x00000000000073c6 */ /* 0x000e360000000000 */
[----:B0-----:R0:W1:Y:S01]  /*0320*/  SYNCS.EXCH.64 URZ, [UR9], UR4 ;  /* 0x00000004093f75b2 */ /* 0x0010620008000100 */
[----:B------:R0:W2:Y:S01]  /*0330*/  SYNCS.EXCH.64 URZ, [UR9+0x20], UR6 ;  /* 0x00002006093f75b2 */ /* 0x0000a20008000100 */
[----:B------:R0:W3:Y:S01]  /*0340*/  SYNCS.EXCH.64 URZ, [UR9+0x8], UR4 ;  /* 0x00000804093f75b2 */ /* 0x0000e20008000100 */
[----:B------:R0:W4:Y:S01]  /*0350*/  SYNCS.EXCH.64 URZ, [UR9+0x28], UR6 ;  /* 0x00002806093f75b2 */ /* 0x0001220008000100 */
[----:B------:R0:W0:Y:S01]  /*0360*/  SYNCS.EXCH.64 URZ, [UR9+0x10], UR4 ;  /* 0x00001004093f75b2 */ /* 0x0000220008000100 */
[----:B------:R0:W0:Y:S01]  /*0370*/  SYNCS.EXCH.64 URZ, [UR9+0x30], UR6 ;  /* 0x00003006093f75b2 */ /* 0x0000220008000100 */
[----:B------:R0:W0:Y:S01]  /*0380*/  SYNCS.EXCH.64 URZ, [UR9+0x18], UR4 ;  /* 0x00001804093f75b2 */ /* 0x0000220008000100 */
[----:B------:R0:W0:Y:S01]  /*0390*/  SYNCS.EXCH.64 URZ, [UR9+0x38], UR6 ;  /* 0x00003806093f75b2 */ /* 0x0000220008000100 */
[----:B------:R-:W-:Y:S01]  /*03a0*/  NOP ;  /* 0x0000000000007918 */ /* 0x000fe20000000000 */
.L_x_2:
[----:B------:R-:W-:Y:S01]  /*03b0*/  SHF.R.S32.HI R2, RZ, 0x1f, R4 ;  /* 0x0000001fff027819 */ /* 0x000fe20000011404 */
[----:B------:R-:W5:Y:S01]  /*03c0*/  SHFL.IDX PT, R0, R0, RZ, 0x1f ;  /* 0x00001fff00007589 */ /* 0x000f6200000e0000 */
[----:B0-----:R-:W0:Y:S01]  /*03d0*/  S2UR UR9, SR_CTAID.X ;  /* 0x00000000000979c3 */ /* 0x001e220000002500 */
[----:B------:R-:W-:Y:S02]  /*03e0*/  ELECT P0, URZ, PT ;  /* 0x00000000003f782f */ /* 0x000fe40003800000 */
[----:B------:R-:W-:Y:S01]  /*03f0*/  LEA.HI R2, R2, R4, RZ, 0x7 ;  /* 0x0000000402027211 */ /* 0x000fe200078f38ff */
[----:B------:R-:W-:Y:S01]  /*0400*/  ULDC UR4, c[0x0][0x150] ;  /* 0x0000540000047ab9 */ /* 0x000fe20000000800 */
[----:B------:R-:W-:Y:S01]  /*0410*/  SHF.R.S32.HI R6, RZ, 0x1f, R3 ;  /* 0x0000001fff067819 */ /* 0x000fe20000011403 */
[----:B------:R-:W-:Y:S01]  /*0420*/  NOP ;  /* 0x0000000000007918 */ /* 0x000fe20000000000 */
[----:B------:R-:W-:Y:S01]  /*0430*/  LOP3.LUT R2, R2, 0xffffff80, RZ, 0xc0, !PT ;  /* 0xffffff8002027812 */ /* 0x000fe200078ec0ff */
[----:B------:R-:W-:Y:S01]  /*0440*/  NOP ;  /* 0x0000000000007918 */ /* 0x000fe20000000000 */
[----:B------:R-:W-:Y:S01]  /*0450*/  LEA.HI R6, R6, R3, RZ, 0x2 ;  /* 0x0000000306067211 */ /* 0x000fe200078f10ff */
[----:B------:R-:W1:Y:S02]  /*0460*/  LDC R8, c[0x0][0x144] ;  /* 0x00005100ff087b82 */ /* 0x000e640000000800 */
[----:B------:R-:W-:Y:S01]  /*0470*/  IMAD.IADD R4, R4, 0x1, -R2 ;  /* 0x0000000104047824 */ /* 0x000fe200078e0a02 */
[----:B------:R-:W-:Y:S01]  /*0480*/  LOP3.LUT R6, R6, 0x3ffffffc, RZ, 0xc0, !PT ;  /* 0x3ffffffc06067812 */ /* 0x000fe200078ec0ff */
[----:B------:R-:W2:Y:S03]  /*0490*/  S2R R2, SR_CTAID.Y ;  /* 0x0000000000027919 */ /* 0x000ea60000002600 */
[----:B------:R-:W-:Y:S01]  /*04a0*/  SHF.R.S32.HI R5, RZ, 0x1f, R4 ;  /* 0x0000001fff057819 */ /* 0x000fe20000011404 */
[----:B------:R-:W-:Y:S01]  /*04b0*/  IMAD.IADD R6, R3, 0x1, -R6 ;  /* 0x0000000103067824 */ /* 0x000fe200078e0a06 */
[----:B------:R-:W3:Y:S02]  /*04c0*/  LDC R11, c[0x0][0x148] ;  /* 0x00005200ff0b7b82 */ /* 0x000ee40000000800 */
[----:B------:R-:W-:-:S02]  /*04d0*/  LEA.HI R5, R5, R4, RZ, 0x3 ;  /* 0x0000000405057211 */ /* 0x000fc400078f18ff */
[----:B-----5:R-:W-:Y:S02]  /*04e0*/  ISETP.NE.OR P0, PT, R0, RZ, !P0 ;  /* 0x000000ff0000720c */ /* 0x020fe40004705670 */
[--C-:B------:R-:W-:Y:S02]  /*04f0*/  SHF.R.S32.HI R0, RZ, 0x3, R5.reuse ;  /* 0x00000003ff007819 */ /* 0x100fe40000011405 */
[----:B------:R-:W-:Y:S02]  /*0500*/  SHF.R.S32.HI R5, RZ, 0x1f, R5 ;  /* 0x0000001fff057819 */ /* 0x000fe40000011405 */
[----:B0-----:R-:W-:Y:S02]  /*0510*/  I2FP.F32.U32 R7, UR9 ;  /* 0x0000000900077c45 */ /* 0x001fe40008201000 */
[----:B------:R-:W-:-:S03]  /*0520*/  LEA.HI R5, R5, R0, RZ, 0x2 ;  /* 0x0000000005057211 */ /* 0x000fc600078f10ff */
[----:B------:R-:W-:Y:S01]  /*0530*/  FMUL R7, R7, UR4 ;  /* 0x0000000407077c20 */ /* 0x000fe20008400000 */
[----:B------:R-:W-:Y:S01]  /*0540*/  LOP3.LUT R5, R5, 0xfffffffc, RZ, 0xc0, !PT ;  /* 0xfffffffc05057812 */ /* 0x000fe200078ec0ff */
[----:B------:R-:W-:Y:S01]  /*0550*/  VOTEU.ALL UP0, P0 ;  /* 0x00000000003f7886 */ /* 0x000fe20000000000 */
[----:B------:R-:W-:Y:S01]  /*0560*/  ULDC UR4, c[0x0][0x154] ;  /* 0x0000550000047ab9 */ /* 0x000fe20000000800 */
[----:B------:R-:W-:Y:S02]  /*0570*/  VOTEU.ALL UP1, P0 ;  /* 0x00000000003f7886 */ /* 0x000fe40000020000 */
[----:B------:R-:W0:Y:S01]  /*0580*/  F2I.U32.TRUNC.NTZ R7, R7 ;  /* 0x0000000700077305 */ /* 0x000e22000020f000 */
[----:B------:R-:W-:Y:S01]  /*0590*/  IMAD.IADD R5, R0, 0x1, -R5 ;  /* 0x0000000100057824 */ /* 0x000fe200078e0a05 */
[----:B------:R-:W5:Y:S01]  /*05a0*/  @!UP0 S2UR UR7, SR_CgaCtaId ;  /* 0x00000000000789c3 */ /* 0x000f620000008800 */
[----:B------:R-:W-:Y:S02]  /*05b0*/  @!UP0 UMOV UR6, 0x400 ;  /* 0x0000040000068882 */ /* 0x000fe40000000000 */
[----:B------:R-:W-:Y:S01]  /*05c0*/  IMAD R5, R6, 0x4, R5 ;  /* 0x0000000406057824 */ /* 0x000fe200078e0205 */
[----:B--2---:R-:W-:-:S04]  /*05d0*/  I2FP.F32.U32 R9, R2 ;  /* 0x0000000200097245 */ /* 0x004fc80000201000 */
[----:B------:R-:W-:Y:S01]  /*05e0*/  LEA.HI R0, R5, R5, RZ, 0x1 ;  /* 0x0000000505007211 */ /* 0x000fe200078f08ff */
[----:B------:R-:W-:Y:S01]  /*05f0*/  FMUL R9, R9, UR4 ;  /* 0x0000000409097c20 */ /* 0x000fe20008400000 */
[----:B------:R-:W-:Y:S02]  /*0600*/  UMOV UR4, 0x20 ;  /* 0x0000002000047882 */ /* 0x000fe40000000000 */
[----:B------:R-:W-:Y:S01]  /*0610*/  LOP3.LUT R6, R0, 0xfffffffe, RZ, 0xc0, !PT ;  /* 0xfffffffe00067812 */ /* 0x000fe200078ec0ff */
[----:B0-----:R-:W-:Y:S01]  /*0620*/  IMAD.MOV R13, RZ, RZ, -R7 ;  /* 0x000000ffff0d7224 */ /* 0x001fe200078e0a07 */
[----:B------:R-:W-:-:S04]  /*0630*/  @!UP0 UIADD3 UR4, -UR4, 0x100000, URZ ;  /* 0x0010000004048890 */ /* 0x000fc8000fffe13f */
[----:B------:R-:W-:Y:S02]  /*0640*/  @!UP0 USHF.L.U32 UR5, UR4, 0xb, URZ ;  /* 0x0000000b04058899 */ /* 0x000fe4000800063f */
[----:B------:R-:W-:Y:S01]  /*0650*/  @!UP0 USHF.L.U32 UR4, UR4, 0x1, URZ ;  /* 0x0000000104048899 */ /* 0x000fe2000800063f */
[----:B------:R-:W0:Y:S01]  /*0660*/  F2I.U32.TRUNC.NTZ R9, R9 ;  /* 0x0000000900097305 */ /* 0x000e22000020f000 */
[----:B-1----:R-:W-:Y:S02]  /*0670*/  IMAD R0, R8, R13, UR9 ;  /* 0x0000000908007e24 */ /* 0x002fe4000f8e020d */
[C---:B------:R-:W-:Y:S02]  /*0680*/  IMAD.IADD R7, R5.reuse, 0x1, -R6 ;  /* 0x0000000105077824 */ /* 0x040fe400078e0a06 */
[----:B------:R-:W-:-:S03]  /*0690*/  IMAD.SHL.U32 R6, R5, 0x4, RZ ;  /* 0x0000000405067824 */ /* 0x000fc600078e00ff */
[----:B------:R-:W-:Y:S01]  /*06a0*/  ISETP.NE.AND P2, PT, R7, R0, PT ;  /* 0x000000000700720c */ /* 0x000fe20003f45270 */
[----:B-----5:R-:W-:Y:S01]  /*06b0*/  @!UP0 ULEA UR6, UR7, UR6, 0x18 ;  /* 0x0000000607068291 */ /* 0x020fe2000f8ec03f */
[----:B------:R-:W-:Y:S01]  /*06c0*/  LOP3.LUT R10, R5, 0xc, R6, 0x78, !PT ;  /* 0x0000000c050a7812 */ /* 0x000fe200078e7806 */
[----:B------:R-:W1:Y:S01]  /*06d0*/  LDC R7, c[0x0][0x140] ;  /* 0x00005000ff077b82 */ /* 0x000e620000000800 */
[----:B------:R-:W-:Y:S01]  /*06e0*/  VOTEU.ALL UP0, P0 ;  /* 0x00000000003f7886 */ /* 0x000fe20000000000 */
[----:B------:R-:W-:Y:S01]  /*06f0*/  LOP3.LUT P0, RZ, R4, 0x7, RZ, 0xc0, !PT ;  /* 0x0000000704ff7812 */ /* 0x000fe2000780c0ff */
[----:B0-----:R-:W-:Y:S01]  /*0700*/  IMAD.MOV R12, RZ, RZ, -R9 ;  /* 0x000000ffff0c7224 */ /* 0x001fe200078e0a09 */
[----:B------:R0:W-:Y:S01]  /*0710*/  STL [R1+0x74], R10 ;  /* 0x0000740a01007387 */ /* 0x0001e20000100800 */
[----:B------:R-:W-:Y:S01]  /*0720*/  IMAD.MOV.U32 R4, RZ, RZ, 0x1 ;  /* 0x00000001ff047424 */ /* 0x000fe200078e00ff */
[----:B------:R-:W-:Y:S01]  /*0730*/  ISETP.LT.U32.AND P0, PT, R10, 0x4, !P0 ;  /* 0x000000040a00780c */ /* 0x000fe20004701070 */
[----:B---3--:R-:W-:-:S03]  /*0740*/  IMAD R6, R11, R12, R2 ;  /* 0x0000000c0b067224 */ /* 0x008fc600078e0202 */
[----:B------:R-:W-:Y:S01]  /*0750*/  @P2 LEA.HI R5, R10, R10, RZ, 0x1 ;  /* 0x0000000a0a052211 */ /* 0x000fe200078f08ff */
[----:B------:R-:W2:Y:S02]  /*0760*/  FENCE.VIEW.ASYNC.S ;  /* 0x00000000000073c6 */ /* 0x000ea40000000000 */
[----:B--2---:R0:W2:Y:S01]  /*0770*/  @!UP0 SYNCS.EXCH.64 URZ, [UR6+0x50], UR4 ;  /* 0x00005004063f85b2 */ /* 0x0040a20008000100 */
[----:B------:R-:W-:-:S04]  /*0780*/  @P2 SHF.R.S32.HI R5, RZ, 0x1, R5 ;  /* 0x00000001ff052819 */ /* 0x000fc80000011405 */
[----:B------:R-:W-:Y:S02]  /*0790*/  @P2 ISETP.NE.AND P3, PT, R5, R6, PT ;  /* 0x000000060500220c */ /* 0x000fe40003f65270 */
[----:B------:R-:W-:Y:S02]  /*07a0*/  SEL R5, RZ, 0x1, !P0 ;  /* 0x00000001ff057807 */ /* 0x000fe40004000000 */
[----:B------:R-:W-:Y:S02]  /*07b0*/  @P2 SEL R4, RZ, 0x1, P3 ;  /* 0x00000001ff042807 */ /* 0x000fe40001800000 */
[----:B-1----:R-:W-:Y:S02]  /*07c0*/  ISETP.EQ.U32.AND P5, PT, R7, 0x1, PT ;  /* 0x000000010700780c */ /* 0x002fe40003fa2070 */
[----:B------:R-:W-:Y:S01]  /*07d0*/  LOP3.LUT R4, R4, R5, RZ, 0xc0, !PT ;  /* 0x0000000504047212 */ /* 0x000fe200078ec0ff */
[----:B------:R0:W1:Y:S01]  /*07e0*/  @!UP1 SYNCS.EXCH.64 URZ, [UR6+0x58], UR4 ;  /* 0x00005804063f95b2 */ /* 0x0000620008000100 */
[----:B------:R-:W-:-:S03]  /*07f0*/  NOP ;  /* 0x0000000000007918 */ /* 0x000fc60000000000 */
[----:B------:R0:W-:Y:S06]  /*0800*/  STL [R1+0x70], R4 ;  /* 0x0000700401007387 */ /* 0x0001ec0000100800 */
[----:B--2---:R-:W-:Y:S05]  /*0810*/  @!P5 BRA `(.L_x_3) ;  /* 0x000000000008d947 */ /* 0x004fea0003800000 */
[----:B-1--4-:R-:W-:Y:S01]  /*0820*/  UCGABAR_ARV ;  /* 0x00000000000079c7 */ /* 0x012fe20008000000 */
[----:B------:R-:W-:Y:S05]  /*0830*/  BRA `(.L_x_4) ;  /* 0x0000000000047947 */ /* 0x000fea0003800000 */
.L_x_3:
[----:B-1--4-:R-:W-:Y:S01]  /*0840*/  NOP ;  /* 0x0000000000007918 */ /* 0x012fe20000000000 */
.L_x_4:
[----:B------:R-:W1:Y:S01]  /*0850*/  LDC R3, c[0x0][0x65c] ;  /* 0x00019700ff037b82 */ /* 0x000e620000000800 */
[----:B0-----:R-:W-:Y:S02]  /*0860*/  IMAD.U32 R4, RZ, RZ, UR9 ;  /* 0x00000009ff047e24 */ /* 0x001fe4000f8e00ff */
[----:B------:R-:W-:Y:S01]  /*0870*/  IMAD.MOV.U32 R5, RZ, RZ, RZ ;  /* 0x000000ffff057224 */ /* 0x000fe200078e00ff */
[----:B-1----:R-:W-:-:S13]  /*0880*/  ISETP.NE.AND P4, PT, R3, 0x1, PT ;  /* 0x000000010300780c */ /* 0x002fda0003f85270 */
[----:B------:R-:W0:Y:S01]  /*0890*/  @P4 LDC R7, c[0x0][0x10] ;  /* 0x00000400ff074b82 */ /* 0x000e220000000800 */
[----:B------:R-:W-:Y:S02]  /*08a0*/  @P4 IMAD.MOV.U32 R3, RZ, RZ, RZ ;  /* 0x000000ffff034224 */ /* 0x000fe400078e00ff */
[----:B------:R-:W-:-:S05]  /*08b0*/  @P4 IMAD.MOV.U32 R13, RZ, RZ, RZ ;  /* 0x000000ffff0d4224 */ /* 0x000fca00078e00ff */
[----:B------:R-:W1:Y:S01]  /*08c0*/  @!P4 LDC R9, c[0x0][0xc] ;  /* 0x00000300ff09cb82 */ /* 0x000e620000000800 */
[----:B0-----:R-:W-:-:S04]  /*08d0*/  @P4 IMAD.WIDE.U32 R6, R7, UR9, R2 ;  /* 0x0000000907064c25 */ /* 0x001fc8000f8e0002 */
[----:B------:R-:W-:Y:S02]  /*08e0*/  @P4 IMAD.MOV.U32 R19, RZ, RZ, R6 ;  /* 0x000000ffff134224 */ /* 0x000fe400078e0006 */
[----:B------:R-:W-:Y:S02]  /*08f0*/  @P4 IMAD.IADD R23, R7, 0x1, R13 ;  /* 0x0000000107174824 */ /* 0x000fe400078e020d */
[----:B-1----:R-:W-:-:S04]  /*0900*/  @!P4 IMAD.WIDE.U32 R4, R2, R9, R4 ;  /* 0x000000090204c225 */ /* 0x002fc800078e0004 */
[----:B------:R-:W-:Y:S02]  /*0910*/  @!P4 IMAD.MOV.U32 R19, RZ, RZ, R4 ;  /* 0x000000ffff13c224 */ /* 0x000fe400078e0004 */
[----:B------:R-:W-:-:S03]  /*0920*/  @!P4 IMAD.MOV.U32 R23, RZ, RZ, R5 ;  /* 0x000000ffff17c224 */ /* 0x000fc600078e0005 */
[----:B------:R0:W-:Y:S04]  /*0930*/  STL [R1+0x7c], R19 ;  /* 0x00007c1301007387 */ /* 0x0001e80000100800 */
[----:B------:R0:W-:Y:S01]  /*0940*/  STL [R1+0x78], R23 ;  /* 0x0000781701007387 */ /* 0x0001e20000100800 */
[----:B------:R-:W-:Y:S05]  /*0950*/  @!P5 BRA `(.L_x_5) ;  /* 0x00000000000cd947 */ /* 0x000fea0003800000 */
[----:B------:R-:W-:Y:S01]  /*0960*/  UCGABAR_WAIT ;  /* 0x0000000000007dc7 */ /* 0x000fe20008000000 */
[----:B------:R-:W-:Y:S01]  /*0970*/  CCTL.IVALL ;  /* 0x00000000ff00798f */ /* 0x000fe20002000000 */
[----:B------:R-:W-:Y:S05]  /*0980*/  BRA `(.L_x_6) ;  /* 0x0000000000047947 */ /* 0x000fea0003800000 */
.L_x_5:
[----:B------:R-:W-:Y:S06]  /*0990*/  BAR.SYNC.DEFER_BLOCKING 0x0 ;  /* 0x0000000000007b1d */ /* 0x000fec0000010000 */
.L_x_6:
[----:B------:R-:W-:Y:S05]  /*09a0*/  @!P1 BRA `(.L_x_7) ;  /* 0x000000e400989947 */ /* 0x000fea0003800000 */
[----:B------:R-:W-:-:S06]  /*09b0*/  UISETP.GT.U32.AND UP0, UPT, UR10, 0x1, UPT ;  /* 0x000000010a00788c */ /* 0x000fcc000bf04070 */
[----:B------:R-:W-:-:S13]  /*09c0*/  PLOP3.LUT P0, PT, PT, PT, UP0, 0x80, 0x0 ;  /* 0x000000000000781c */ /* 0x000fda0003f0f008 */
[----:B------:R-:W-:Y:S05]  /*09d0*/  @P0 EXIT ;  /* 0x000000000000094d */ /* 0x000fea0003800000 */
[----:B------:R-:W-:Y:S01]  /*09e0*/  IMAD.MOV.U32 R6, RZ, RZ, -0x1 ;  /* 0xffffffffff067424 */ /* 0x000fe200078e00ff */
[----:B------:R-:W-:Y:S01]  /*09f0*/  ULDC.64 UR4, c[0x0][0x650] ;  /* 0x0001940000047ab9 */ /* 0x000fe20000000a00 */
[----:B------:R-:W-:Y:S01]  /*0a00*/  IMAD.MOV.U32 R5, RZ, RZ, -0x1 ;  /* 0xffffffffff057424 */ /* 0x000fe200078e00ff */
[----:B------:R-:W-:Y:S01]  /*0a10*/  ISETP.GE.U32.AND P0, PT, R19, UR4, PT ;  /* 0x0000000413007c0c */ /* 0x000fe2000bf06070 */
[----:B------:R-:W-:Y:S01]  /*0a20*/  UMOV UR12, 0xffffffff ;  /* 0xffffffff000c7882 */ /* 0x000fe20000000000 */
[----:B------:R1:W-:Y:S01]  /*0a30*/  STL [R1+0x84], R6 ;  /* 0x0000840601007387 */ /* 0x0003e20000100800 */
[----:B------:R-:W-:Y:S02]  /*0a40*/  PRMT R4, RZ, 0x7610, R4 ;  /* 0x00007610ff047816 */ /* 0x000fe40000000004 */
[----:B------:R-:W-:Y:S01]  /*0a50*/  ISETP.GE.U32.AND.EX P0, PT, R23, UR5, PT, P0 ;  /* 0x0000000517007c0c */ /* 0x000fe2000bf06100 */
[----:B------:R1:W-:-:S12]  /*0a60*/  STL [R1+0x80], R5 ;  /* 0x0000800501007387 */ /* 0x0003d80000100800 */
[----:B-1----:R-:W-:Y:S05]  /*0a70*/  @P0 BRA `(.L_x_8) ;  /* 0x0000000400380947 */ /* 0x002fea0003800000 */
[----:B------:R-:W1:Y:S01]  /*0a80*/  LDC.64 R14, c[0x0][0x628] ;  /* 0x00018a00ff0e7b82 */ /* 0x000e620000000a00 */
[----:B------:R-:W-:Y:S02]  /*0a90*/  IMAD.MOV.U32 R4, RZ, RZ, R19 ;  /* 0x000000ffff047224 */ /* 0x000fe400078e0013 */
[----:B------:R-:W-:-:S05]  /*0aa0*/  IMAD.MOV.U32 R5, RZ, RZ, R23 ;  /* 0x000000ffff057224 */ /* 0x000fca00078e0017 */
[----:B------:R-:W2:Y:S08]  /*0ab0*/  LDC R10, c[0x0][0x630] ;  /* 0x00018c00ff0a7b82 */ /* 0x000eb00000000800 */
[----:B------:R-:W3:Y:S01]  /*0ac0*/  LDC.64 R16, c[0x0][0x620] ;  /* 0x00018800ff107b82 */ /* 0x000ee20000000a00 */
[----:B-1----:R-:W-:-:S04]  /*0ad0*/  ISETP.NE.U32.AND P0, PT, R14, RZ, PT ;  /* 0x000000ff0e00720c */ /* 0x002fc80003f05070 */
[----:B------:R-:W-:-:S13]  /*0ae0*/  ISETP.NE.AND.EX P0, PT, R15, RZ, PT, P0 ;  /* 0x000000ff0f00720c */ /* 0x000fda0003f05300 */
[----:B--23--:R-:W-:Y:S05]  /*0af0*/  @!P0 BRA `(.L_x_9) ;  /* 0x0000000000288947 */ /* 0x00cfea0003800000 */
[----:B------:R-:W1:Y:S02]  /*0b00*/  LDC R9, c[0x0][0x634] ;  /* 0x00018d00ff097b82 */ /* 0x000e640000000800 */
[----:B-1----:R-:W-:-:S05]  /*0b10*/  IADD3 R9, P0, R19, R9, RZ ;  /* 0x0000000913097210 */ /* 0x002fca0007f1e0ff */
[----:B------:R-:W-:-:S04]  /*0b20*/  IMAD.X R13, RZ, RZ, R23, P0 ;  /* 0x000000ffff0d7224 */ /* 0x000fc800000e0617 */
[----:B------:R-:W-:-:S04]  /*0b30*/  IMAD.WIDE.U32 R4, R13, R14, RZ ;  /* 0x0000000e0d047225 */ /* 0x000fc800078e00ff */
[----:B------:R-:W-:-:S04]  /*0b40*/  IMAD.WIDE.U32 R6, P0, R9, R15, R4 ;  /* 0x0000000f09067225 */ /* 0x000fc80007800004 */
[----:B------:R-:W-:-:S04]  /*0b50*/  IMAD.WIDE.U32 R4, R9, R14, RZ ;  /* 0x0000000e09047225 */ /* 0x000fc800078e00ff */
[----:B------:R-:W-:Y:S01]  /*0b60*/  IMAD.X R9, RZ, RZ, RZ, P0 ;  /* 0x000000ffff097224 */ /* 0x000fe200000e06ff */
[----:B------:R-:W-:Y:S01]  /*0b70*/  IADD3 RZ, P0, R5, R6, RZ ;  /* 0x0000000605ff7210 */ /* 0x000fe20007f1e0ff */
[----:B------:R-:W-:-:S04]  /*0b80*/  IMAD.MOV.U32 R8, RZ, RZ, R7 ;  /* 0x000000ffff087224 */ /* 0x000fc800078e0007 */
[----:B------:R-:W-:-:S08]  /*0b90*/  IMAD.WIDE.U32.X R4, R13, R15, R8, P0 ;  /* 0x0000000f0d047225 */ /* 0x000fd000000e0408 */
.L_x_9:
[----:B------:R-:W1:Y:S01]  /*0ba0*/  LDC.64 R20, c[0x0][0x640] ;  /* 0x00019000ff147b82 */ /* 0x000e620000000a00 */
[-C--:B------:R-:W-:Y:S01]  /*0bb0*/  SHF.R.U64 R22, R4, R10.reuse, R5 ;  /* 0x0000000a04167219 */ /* 0x080fe20000001205 */
[----:B------:R-:W-:Y:S01]  /*0bc0*/  IMAD.MOV.U32 R4, RZ, RZ, R19 ;  /* 0x000000ffff047224 */ /* 0x000fe200078e0013 */
[----:B------:R-:W-:Y:S01]  /*0bd0*/  SHF.R.U32.HI R3, RZ, R10, R5 ;  /* 0x0000000aff037219 */ /* 0x000fe20000011605 */
[----:B------:R-:W-:Y:S01]  /*0be0*/  IMAD.MOV.U32 R5, RZ, RZ, R23 ;  /* 0x000000ffff057224 */ /* 0x000fe200078e0017 */
[----:B------:R-:W-:Y:S01]  /*0bf0*/  IADD3 R7, P0, RZ, -R22, RZ ;  /* 0x80000016ff077210 */ /* 0x000fe20007f1e0ff */
[----:B0-----:R-:W-:Y:S02]  /*0c00*/  IMAD R23, R11, R12, R2 ;  /* 0x0000000c0b177224 */ /* 0x001fe400078e0202 */
[----:B------:R-:W0:Y:S01]  /*0c10*/  LDC R8, c[0x0][0x618] ;  /* 0x00018600ff087b82 */ /* 0x000e220000000800 */
[----:B------:R-:W-:Y:S02]  /*0c20*/  IMAD.MOV.U32 R11, RZ, RZ, 0x1 ;  /* 0x00000001ff0b7424 */ /* 0x000fe400078e00ff */
[----:B------:R-:W-:-:S02]  /*0c30*/  IMAD.X R3, RZ, RZ, ~R3, P0 ;  /* 0x000000ffff037224 */ /* 0x000fc400000e0e03 */
[----:B------:R-:W-:-:S03]  /*0c40*/  IMAD.WIDE.U32 R4, R7, R16, R4 ;  /* 0x0000001007047225 */ /* 0x000fc600078e0004 */
[----:B------:R-:W2:Y:S01]  /*0c50*/  LDC R14, c[0x0][0x608] ;  /* 0x00018200ff0e7b82 */ /* 0x000ea20000000800 */
[----:B------:R-:W-:-:S04]  /*0c60*/  IMAD R6, R3, R16, RZ ;  /* 0x0000001003067224 */ /* 0x000fc800078e02ff */
[----:B------:R-:W-:-:S03]  /*0c70*/  IMAD R3, R7, R17, R6 ;  /* 0x0000001107037224 */ /* 0x000fc600078e0206 */
[----:B------:R-:W3:Y:S01]  /*0c80*/  LDC R18, c[0x0][0x658] ;  /* 0x00019600ff127b82 */ /* 0x000ee20000000800 */
[----:B------:R-:W-:Y:S01]  /*0c90*/  IMAD.IADD R3, R5, 0x1, R3 ;  /* 0x0000000105037824 */ /* 0x000fe200078e0203 */
[----:B-1----:R-:W-:Y:S01]  /*0ca0*/  ISETP.NE.U32.AND P0, PT, R20, RZ, PT ;  /* 0x000000ff1400720c */ /* 0x002fe20003f05070 */
[----:B------:R-:W-:-:S03]  /*0cb0*/  IMAD.MOV.U32 R5, RZ, RZ, -0x1 ;  /* 0xffffffffff057424 */ /* 0x000fc600078e00ff */
[----:B------:R-:W-:Y:S02]  /*0cc0*/  ISETP.NE.AND.EX P0, PT, R21, RZ, PT, P0 ;  /* 0x000000ff1500720c */ /* 0x000fe40003f05300 */
[----:B------:R-:W1:Y:S01]  /*0cd0*/  LDC R13, c[0x0][0x600] ;  /* 0x00018000ff0d7b82 */ /* 0x000e620000000800 */
[-CC-:B0-----:R-:W-:Y:S02]  /*0ce0*/  SHF.R.U64 R10, R4, R8.reuse, R3.reuse ;  /* 0x00000008040a7219 */ /* 0x181fe40000001203 */
[----:B------:R-:W-:-:S05]  /*0cf0*/  SHF.R.U32.HI R3, RZ, R8, R3 ;  /* 0x00000008ff037219 */ /* 0x000fca0000011603 */
[----:B------:R-:W0:Y:S01]  /*0d00*/  LDC R15, c[0x0][0x648] ;  /* 0x00019200ff0f7b82 */ /* 0x000e220000000800 */
[-CC-:B--2---:R-:W-:Y:S02]  /*0d10*/  SHF.R.U64 R19, R10, R14.reuse, R3.reuse ;  /* 0x0000000e0a137219 */ /* 0x184fe40000001203 */
[----:B------:R-:W-:-:S05]  /*0d20*/  SHF.R.U32.HI R3, RZ, R14, R3 ;  /* 0x0000000eff037219 */ /* 0x000fca0000011603 */
[----:B------:R-:W2:Y:S01]  /*0d30*/  LDC R17, c[0x0][0x638] ;  /* 0x00018e00ff117b82 */ /* 0x000ea20000000800 */
[-C--:B---3--:R-:W-:Y:S02]  /*0d40*/  SHF.L.U32 R2, R5, R18.reuse, RZ ;  /* 0x0000001205027219 */ /* 0x088fe400000006ff */
[--C-:B------:R-:W-:Y:S02]  /*0d50*/  SHF.R.U64 R12, R19, R18, R3.reuse ;  /* 0x00000012130c7219 */ /* 0x100fe40000001203 */
[----:B------:R-:W-:Y:S02]  /*0d60*/  LOP3.LUT R8, RZ, R2, RZ, 0x33, !PT ;  /* 0x00000002ff087212 */ /* 0x000fe400078e33ff */
[----:B------:R-:W-:Y:S01]  /*0d70*/  SHF.R.U32.HI R3, RZ, R18, R3 ;  /* 0x00000012ff037219 */ /* 0x000fe20000011603 */
[----:B------:R-:W3:Y:S01]  /*0d80*/  LDC R16, c[0x0][0x610] ;  /* 0x00018400ff107b82 */ /* 0x000ee20000000800 */
[----:B------:R-:W-:Y:S01]  /*0d90*/  IMAD.MOV.U32 R2, RZ, RZ, R12 ;  /* 0x000000ffff027224 */ /* 0x000fe200078e000c */
[----:B------:R-:W-:Y:S06]  /*0da0*/  @!P0 BRA `(.L_x_10) ;  /* 0x0000000000288947 */ /* 0x000fec0003800000 */
[----:B------:R-:W4:Y:S02]  /*0db0*/  LDC R7, c[0x0][0x64c] ;  /* 0x00019300ff077b82 */ /* 0x000f240000000800 */
[----:B----4-:R-:W-:-:S05]  /*0dc0*/  IADD3 R7, P0, R12, R7, RZ ;  /* 0x000000070c077210 */ /* 0x010fca0007f1e0ff */
        /* <DEDUP_REMOVED lines=8> */
.L_x_10:
[----:B0-----:R-:W-:Y:S01]  /*0e50*/  SHF.R.U64 R4, R2, R15, R3 ;  /* 0x0000000f02047219 */ /* 0x001fe20000001203 */
[----:B-1----:R-:W-:Y:S01]  /*0e60*/  VIADD R5, R13, 0xffffffff ;  /* 0xffffffff0d057836 */ /* 0x002fe20000000000 */
[----:B------:R-:W-:Y:S02]  /*0e70*/  SHF.L.U32 R2, R11, R18, RZ ;  /* 0x000000120b027219 */ /* 0x000fe400000006ff */
[----:B------:R-:W-:Y:S01]  /*0e80*/  LOP3.LUT R3, R19, R8, RZ, 0xc0, !PT ;  /* 0x0000000813037212 */ /* 0x000fe200078ec0ff */
[----:B------:R-:W-:Y:S01]  /*0e90*/  IMAD.MOV R6, RZ, RZ, -R4 ;  /* 0x000000ffff067224 */ /* 0x000fe200078e0a04 */
[----:B------:R-:W-:Y:S02]  /*0ea0*/  SEL R0, R0, R23, !P4 ;  /* 0x0000001700007207 */ /* 0x000fe40006000000 */
[----:B------:R-:W-:Y:S01]  /*0eb0*/  LOP3.LUT R5, R10, R5, RZ, 0xc0, !PT ;  /* 0x000000050a057212 */ /* 0x000fe200078ec0ff */
[----:B------:R-:W-:Y:S01]  /*0ec0*/  IMAD R3, R2, R4, R3 ;  /* 0x0000000402037224 */ /* 0x000fe200078e0203 */
[----:B------:R-:W-:Y:S01]  /*0ed0*/  R2UR UR12, R22 ;  /* 0x00000000160c72ca */ /* 0x000fe200000e0000 */
[----:B--2---:R-:W-:-:S02]  /*0ee0*/  IMAD R2, R6, R17, R12 ;  /* 0x0000001106027224 */ /* 0x004fc400078e020c */
[----:B---3--:R-:W-:Y:S02]  /*0ef0*/  IMAD R0, R3, R16, R0 ;  /* 0x0000001003007224 */ /* 0x008fe400078e0200 */
[----:B------:R-:W-:Y:S02]  /*0f00*/  IMAD R3, R2, R13, R5 ;  /* 0x0000000d02037224 */ /* 0x000fe400078e0205 */
[----:B------:R-:W-:-:S03]  /*0f10*/  IMAD.MOV.U32 R4, RZ, RZ, 0x1 ;  /* 0x00000001ff047424 */ /* 0x000fc600078e00ff */
[----:B------:R-:W-:Y:S02]  /*0f20*/  SEL R2, R3, R0, !P4 ;  /* 0x0000000003027207 */ /* 0x000fe40006000000 */
[----:B------:R-:W-:-:S03]  /*0f30*/  SEL R0, R0, R3, !P4 ;  /* 0x0000000300007207 */ /* 0x000fc60006000000 */
[----:B------:R1:W-:Y:S04]  /*0f40*/  STL [R1+0x80], R2 ;  /* 0x0000800201007387 */ /* 0x0003e80000100800 */
[----:B------:R1:W-:Y:S02]  /*0f50*/  STL [R1+0x84], R0 ;  /* 0x0000840001007387 */ /* 0x0003e40000100800 */
.L_x_8:
[----:B------:R-:W-:-:S08]  /*0f60*/  NOP ;  /* 0x0000000000007918 */ /* 0x000fd00000000000 */
[----:B------:R-:W2:Y:S02]  /*0f70*/  USETMAXREG.TRY_ALLOC.CTAPOOL UP0, 0xe8 ;  /* 0x000000e8000079c8 */ /* 0x000ea40008000600 */
[----:B--2---:R-:W-:-:S13]  /*0f80*/  PLOP3.LUT P0, PT, PT, PT, UP0, 0x80, 0x0 ;  /* 0x000000000000781c */ /* 0x004fda0003f0f008 */
[----:B------:R-:W-:Y:S05]  /*0f90*/  @!P0 BRA `(.L_x_8) ;  /* 0xfffffffc00f08947 */ /* 0x000fea000383ffff */
[----:B------:R-:W-:Y:S01]  /*0fa0*/  ULDC.64 UR4, c[0x0][0x598] ;  /* 0x0001660000047ab9 */ /* 0x000fe20000000a00 */
[----:B------:R-:W-:Y:S01]  /*0fb0*/  ULDC.64 UR14, c[0x0][0x208] ;  /* 0x00008200000e7ab9 */ /* 0x000fe20000000a00 */
[----:B------:R-:W-:-:S04]  /*0fc0*/  ISETP.NE.U32.AND P0, PT, RZ, UR4, PT ;  /* 0x00000004ff007c0c */ /* 0x000fc8000bf05070 */
[----:B------:R-:W-:-:S13]  /*0fd0*/  ISETP.NE.AND.EX P0, PT, RZ, UR5, PT, P0 ;  /* 0x00000005ff007c0c */ /* 0x000fda000bf05300 */
[----:B------:R-:W-:Y:S05]  /*0fe0*/  @!P0 BRA `(.L_x_11) ;  /* 0x0000000000208947 */ /* 0x000fea0003800000 */
[----:B-1----:R-:W1:Y:S02]  /*0ff0*/  LDC.64 R2, c[0x0][0x598] ;  /* 0x00016600ff027b82 */ /* 0x002e640000000a00 */
[----:B-1----:R-:W2:Y:S02]  /*1000*/  LDG.E.64 R2, desc[UR14][R2.64] ;  /* 0x0000000e02027981 */ /* 0x002ea4000c1e1b00 */
[----:B--2---:R-:W-:-:S04]  /*1010*/  ISETP.NE.U32.AND P0, PT, R2, RZ, PT ;  /* 0x000000ff0200720c */ /* 0x004fc80003f05070 */
[----:B------:R-:W-:-:S13]  /*1020*/  ISETP.NE.AND.EX P0, PT, R3, RZ, PT, P0 ;  /* 0x000000ff0300720c */ /* 0x000fda0003f05300 */
[----:B------:R-:W-:Y:S05]  /*1030*/  @!P0 BRA `(.L_x_11) ;  /* 0x00000000000c8947 */ /* 0x000fea0003800000 */
[----:B------:R-:W2:Y:S02]  /*1040*/  LD.E R2, desc[UR14][R2.64] ;  /* 0x0000000e02027980 */ /* 0x000ea4000c101900 */
[----:B--2---:R-:W-:Y:S01]  /*1050*/  R2UR UR20, R2 ;  /* 0x00000000021472ca */ /* 0x004fe200000e0000 */
[----:B------:R-:W-:-:S14]  /*1060*/  BRA `(.L_x_12) ;  /* 0x0000000000247947 */ /* 0x000fdc0003800000 */
.L_x_11:
[----:B------:R-:W-:Y:S02]  /*1070*/  ULDC.64 UR4, c[0x0][0x588] ;  /* 0x0001620000047ab9 */ /* 0x000fe40000000a00 */
[----:B------:R-:W-:-:S04]  /*1080*/  ISETP.NE.U32.AND P0, PT, RZ, UR4, PT ;  /* 0x00000004ff007c0c */ /* 0x000fc8000bf05070 */
[----:B------:R-:W-:-:S13]  /*1090*/  ISETP.NE.AND.EX P0, PT, RZ, UR5, PT, P0 ;  /* 0x00000005ff007c0c */ /* 0x000fda000bf05300 */
[----:B------:R-:W-:Y:S05]  /*10a0*/  @!P0 BRA `(.L_x_13) ;  /* 0x0000000000108947 */ /* 0x000fea0003800000 */
[----:B-1----:R-:W1:Y:S02]  /*10b0*/  LDC.64 R2, c[0x0][0x588] ;  /* 0x00016200ff027b82 */ /* 0x002e640000000a00 */
[----:B-1----:R-:W2:Y:S02]  /*10c0*/  LDG.E R2, desc[UR14][R2.64] ;  /* 0x0000000e02027981 */ /* 0x002ea4000c1e1900 */
[----:B--2---:R-:W-:Y:S01]  /*10d0*/  R2UR UR20, R2 ;  /* 0x00000000021472ca */ /* 0x004fe200000e0000 */
[----:B------:R-:W-:-:S14]  /*10e0*/  BRA `(.L_x_12) ;  /* 0x0000000000047947 */ /* 0x000fdc0003800000 */
.L_x_13:
[----:B------:R-:W-:-:S05]  /*10f0*/  ULDC UR20, c[0x0][0x580] ;  /* 0x0001600000147ab9 */ /* 0x000fca0000000800 */
.L_x_12:
[----:B------:R-:W-:Y:S02]  /*1100*/  ULDC.64 UR4, c[0x0][0x5a0] ;  /* 0x0001680000047ab9 */ /* 0x000fe40000000a00 */
        /* <DEDUP_REMOVED lines=11> */
.L_x_14:
        /* <DEDUP_REMOVED lines=8> */
.L_x_16:
[----:B------:R-:W-:-:S05]  /*1240*/  ULDC UR21, c[0x0][0x584] ;  /* 0x0001610000157ab9 */ /* 0x000fca0000000800 */
.L_x_15:
[----:B------:R-:W-:-:S13]  /*1250*/  LOP3.LUT P0, RZ, R4, 0xff, RZ, 0xc0, !PT ;  /* 0x000000ff04ff7812 */ /* 0x000fda000780c0ff */
[----:B------:R-:W-:Y:S05]  /*1260*/  @!P0 EXIT ;  /* 0x000000000000894d */ /* 0x000fea0003800000 */
[----:B------:R-:W-:Y:S01]  /*1270*/  ULDC UR4, c[0x0][0x28c] ;  /* 0x0000a30000047ab9 */ /* 0x000fe20000000800 */
[----:B------:R-:W-:Y:S02]  /*1280*/  ULOP3.LUT UR22, UR13, 0x1, URZ, 0xfc, !UPT ;  /* 0x000000010d167892 */ /* 0x000fe4000f8efc3f */
[----:B------:R-:W-:-:S04]  /*1290*/  UIADD3 UR4, UR4, 0x7f, URZ ;  /* 0x0000007f04047890 */ /* 0x000fc8000fffe03f */
[----:B------:R-:W-:-:S04]  /*12a0*/  USHF.R.S32.HI UR5, URZ, 0x1f, UR4 ;  /* 0x0000001f3f057899 */ /* 0x000fc80008011404 */
[----:B------:R-:W-:-:S03]  /*12b0*/  ULEA.HI UR5, UR5, UR4, URZ, 0x7 ;  /* 0x0000000405057291 */ /* 0x000fc6000f8f383f */
[----:B------:R-:W-:Y:S01]  /*12c0*/  UMOV UR4, URZ ;  /* 0x0000003f00047c82 */ /* 0x000fe20008000000 */
[----:B------:R-:W-:-:S03]  /*12d0*/  USHF.R.S32.HI UR9, URZ, 0x7, UR5 ;  /* 0x000000073f097899 */ /* 0x000fc60008011405 */
[----:B------:R-:W-:-:S09]  /*12e0*/  UMOV UR5, URZ ;  /* 0x0000003f00057c82 */ /* 0x000fd20008000000 */
.L_x_297:
[----:B-1----:R-:W1:Y:S01]  /*12f0*/  S2R R0, SR_TID.X ;  /* 0x0000000000007919 */ /* 0x002e620000002100 */
[----:B--2---:R-:W2:Y:S01]  /*1300*/  S2UR UR18, SR_CgaCtaId ;  /* 0x00000000001279c3 */ /* 0x004ea20000008800 */
[----:B------:R-:W-:Y:S01]  /*1310*/  UMOV UR17, 0x400 ;  /* 0x0000040000117882 */ /* 0x000fe20000000000 */
[----:B------:R-:W-:Y:S01]  /*1320*/  UMOV UR6, URZ ;  /* 0x0000003f00067c82 */ /* 0x000fe20008000000 */
[----:B------:R-:W-:Y:S01]  /*1330*/  STL [R1+0x6c], RZ ;  /* 0x00006cff01007387 */ /* 0x000fe20000100800 */
[----:B------:R-:W-:Y:S01]  /*1340*/  UMOV UR7, URZ ;  /* 0x0000003f00077c82 */ /* 0x000fe20008000000 */
[----:B------:R-:W-:Y:S01]  /*1350*/  UMOV UR8, URZ ;  /* 0x0000003f00087c82 */ /* 0x000fe20008000000 */
[----:B------:R-:W-:Y:S01]  /*1360*/  UMOV UR23, UR5 ;  /* 0x0000000500177c82 */ /* 0x000fe20008000000 */
[----:B------:R-:W-:Y:S01]  /*1370*/  STL [R1+0x68], RZ ;  /* 0x000068ff01007387 */ /* 0x000fe20000100800 */
[----:B---3--:R-:W3:Y:S01]  /*1380*/  LDC R2, c[0x0][0x28c] ;  /* 0x0000a300ff027b82 */ /* 0x008ee20000000800 */
[----:B------:R-:W-:Y:S01]  /*1390*/  UMOV UR24, UR4 ;  /* 0x0000000400187c82 */ /* 0x000fe20008000000 */
[----:B------:R-:W-:Y:S01]  /*13a0*/  CS2R R4, SRZ ;  /* 0x0000000000047805 */ /* 0x000fe2000001ff00 */
[----:B------:R-:W-:Y:S01]  /*13b0*/  STL [R1+0x64], RZ ;  /* 0x000064ff01007387 */ /* 0x000fe20000100800 */
[----:B------:R-:W-:-:S02]  /*13c0*/  CS2R R6, SRZ ;  /* 0x0000000000067805 */ /* 0x000fc4000001ff00 */
[----:B------:R-:W-:Y:S02]  /*13d0*/  CS2R R8, SRZ ;  /* 0x0000000000087805 */ /* 0x000fe4000001ff00 */
[----:B------:R-:W-:Y:S01]  /*13e0*/  CS2R R10, SRZ ;  /* 0x00000000000a7805 */ /* 0x000fe2000001ff00 */
[----:B------:R-:W-:Y:S01]  /*13f0*/  STL [R1+0x60], RZ ;  /* 0x000060ff01007387 */ /* 0x000fe20000100800 */
[----:B------:R-:W-:Y:S02]  /*1400*/  CS2R R12, SRZ ;  /* 0x00000000000c7805 */ /* 0x000fe4000001ff00 */
[----:B------:R-:W-:Y:S02]  /*1410*/  CS2R R14, SRZ ;  /* 0x00000000000e7805 */ /* 0x000fe4000001ff00 */
[----:B------:R-:W-:Y:S01]  /*1420*/  CS2R R16, SRZ ;  /* 0x0000000000107805 */ /* 0x000fe2000001ff00 */
[----:B------:R-:W-:Y:S01]  /*1430*/  STL [R1+0x5c], RZ ;  /* 0x00005cff01007387 */ /* 0x000fe20000100800 */
[----:B0-----:R-:W-:-:S02]  /*1440*/  CS2R R18, SRZ ;  /* 0x0000000000127805 */ /* 0x001fc4000001ff00 */
[----:B------:R-:W-:Y:S02]  /*1450*/  CS2R R20, SRZ ;  /* 0x0000000000147805 */ /* 0x000fe4000001ff00 */
[----:B------:R-:W-:Y:S01]  /*1460*/  CS2R R22, SRZ ;  /* 0x0000000000167805 */ /* 0x000fe2000001ff00 */
[----:B------:R-:W-:Y:S01]  /*1470*/  STL [R1+0x58], RZ ;  /* 0x000058ff01007387 */ /* 0x000fe20000100800 */
[----:B------:R-:W-:Y:S02]  /*1480*/  CS2R R152, SRZ ;  /* 0x0000000000987805 */ /* 0x000fe4000001ff00 */
[----:B------:R-:W-:Y:S02]  /*1490*/  CS2R R154, SRZ ;  /* 0x00000000009a7805 */ /* 0x000fe4000001ff00 */
[----:B------:R-:W-:Y:S01]  /*14a0*/  CS2R R156, SRZ ;  /* 0x00000000009c7805 */ /* 0x000fe2000001ff00 */
[----:B------:R-:W-:Y:S01]  /*14b0*/  STL [R1+0x54], RZ ;  /* 0x000054ff01007387 */ /* 0x000fe20000100800 */
[----:B------:R-:W-:-:S02]  /*14c0*/  CS2R R158, SRZ ;  /* 0x00000000009e7805 */ /* 0x000fc4000001ff00 */
[----:B------:R-:W-:Y:S02]  /*14d0*/  CS2R R160, SRZ ;  /* 0x0000000000a07805 */ /* 0x000fe4000001ff00 */
[----:B------:R-:W-:Y:S02]  /*14e0*/  CS2R R162, SRZ ;  /* 0x0000000000a27805 */ /* 0x000fe4000001ff00 */
[----:B-1----:R-:W-:Y:S01]  /*14f0*/  LOP3.LUT R0, R0, 0x80, RZ, 0xc0, !PT ;  /* 0x0000008000007812 */ /* 0x002fe200078ec0ff */
[----:B------:R-:W-:Y:S01]  /*1500*/  STL [R1+0x50], RZ ;  /* 0x000050ff01007387 */ /* 0x000fe20000100800 */
[----:B---3--:R-:W-:Y:S02]  /*1510*/  ISETP.GE.AND P0, PT, R2, 0x1, PT ;  /* 0x000000010200780c */ /* 0x008fe40003f06270 */
[----:B------:R-:W-:Y:S02]  /*1520*/  CS2R R2, SRZ ;  /* 0x0000000000027805 */ /* 0x000fe4000001ff00 */
[----:B------:R-:W-:Y:S01]  /*1530*/  SHF.R.U32.HI R0, RZ, 0x7, R0 ;  /* 0x00000007ff007819 */ /* 0x000fe20000011600 */
        /* <DEDUP_REMOVED lines=8> */
[----:B------:R-:W0:Y:S01]  /*15c0*/  SHFL.IDX PT, R0, R0, RZ, 0x1f ;  /* 0x00001fff00007589 */ /* 0x000e2200000e0000 */
[----:B------:R-:W-:-:S02]  /*15d0*/  CS2R R176, SRZ ;  /* 0x0000000000b07805 */ /* 0x000fc4000001ff00 */
[----:B------:R-:W-:Y:S02]  /*15e0*/  CS2R R178, SRZ ;  /* 0x0000000000b27805 */ /* 0x000fe4000001ff00 */
[----:B------:R-:W-:Y:S01]  /*15f0*/  CS2R R180, SRZ ;  /* 0x0000000000b47805 */ /* 0x000fe2000001ff00 */
[----:B------:R1:W-:Y:S01]  /*1600*/  STL [R1+0x44], RZ ;  /* 0x000044ff01007387 */ /* 0x0003e20000100800 */
[----:B------:R-:W-:Y:S02]  /*1610*/  CS2R R182, SRZ ;  /* 0x0000000000b67805 */ /* 0x000fe4000001ff00 */
[----:B------:R-:W-:Y:S02]  /*1620*/  CS2R R184, SRZ ;  /* 0x0000000000b87805 */ /* 0x000fe4000001ff00 */
[----:B------:R-:W-:Y:S01]  /*1630*/  CS2R R186, SRZ ;  /* 0x0000000000ba7805 */ /* 0x000fe2000001ff00 */
[----:B------:R1:W-:Y:S01]  /*1640*/  STL [R1+0x40], RZ ;  /* 0x000040ff01007387 */ /* 0x0003e20000100800 */
        /* <DEDUP_REMOVED lines=14> */
[----:B------:R-:W-:Y:S02]  /*1730*/  CS2R R210, SRZ ;  /* 0x0000000000d27805 */ /* 0x000fe4000001ff00 */
[----:B0-----:R-:W-:Y:S01]  /*1740*/  R2UR UR10, R0 ;  /* 0x00000000000a72ca */ /* 0x001fe200000e0000 */
[----:B------:R1:W-:Y:S01]  /*1750*/  STL [R1+0x30], RZ ;  /* 0x000030ff01007387 */ /* 0x0003e20000100800 */
[----:B------:R-:W-:Y:S01]  /*1760*/  IMAD.MOV.U32 R0, RZ, RZ, RZ ;  /* 0x000000ffff007224 */ /* 0x000fe200078e00ff */
[----:B------:R-:W-:-:S02]  /*1770*/  CS2R R212, SRZ ;  /* 0x0000000000d47805 */ /* 0x000fc4000001ff00 */
[----:B------:R-:W-:Y:S01]  /*1780*/  CS2R R214, SRZ ;  /* 0x0000000000d67805 */ /* 0x000fe2000001ff00 */
[----:B------:R1:W-:Y:S01]  /*1790*/  STL [R1+0x2c], RZ ;  /* 0x00002cff01007387 */ /* 0x0003e20000100800 */
[----:B------:R-:W-:Y:S02]  /*17a0*/  CS2R R216, SRZ ;  /* 0x0000000000d87805 */ /* 0x000fe4000001ff00 */
[----:B------:R-:W-:Y:S02]  /*17b0*/  CS2R R218, SRZ ;  /* 0x0000000000da7805 */ /* 0x000fe4000001ff00 */
[----:B------:R-:W-:Y:S01]  /*17c0*/  CS2R R220, SRZ ;  /* 0x0000000000dc7805 */ /* 0x000fe2000001ff00 */
[----:B------:R1:W-:Y:S01]  /*17d0*/  STL [R1+0x28], RZ ;  /* 0x000028ff01007387 */ /* 0x0003e20000100800 */
[----:B------:R-:W-:Y:S02]  /*17e0*/  CS2R R222, SRZ ;  /* 0x0000000000de7805 */ /* 0x000fe4000001ff00 */
[----:B------:R-:W-:-:S02]  /*17f0*/  CS2R R224, SRZ ;  /* 0x0000000000e07805 */ /* 0x000fc4000001ff00 */
[----:B------:R-:W-:Y:S01]  /*1800*/  CS2R R226, SRZ ;  /* 0x0000000000e27805 */ /* 0x000fe2000001ff00 */
[----:B------:R1:W-:Y:S01]  /*1810*/  STL [R1+0x24], RZ ;  /* 0x000024ff01007387 */ /* 0x0003e20000100800 */
[----:B------:R-:W-:Y:S01]  /*1820*/  ULEA.HI UR11, UR10, UR10, URZ, 0x1 ;  /* 0x0000000a0a0b7291 */ /* 0x000fe2000f8f083f */
[----:B------:R-:W-:Y:S01]  /*1830*/  IMAD.MOV.U32 R228, RZ, RZ, RZ ;  /* 0x000000ffffe47224 */ /* 0x000fe200078e00ff */
[----:B------:R-:W-:Y:S01]  /*1840*/  CS2R R88, SRZ ;  /* 0x0000000000587805 */ /* 0x000fe2000001ff00 */
[----:B------:R1:W-:Y:S01]  /*1850*/  STL [R1+0x20], RZ ;  /* 0x000020ff01007387 */ /* 0x0003e20000100800 */
[----:B------:R-:W-:Y:S01]  /*1860*/  ULOP3.LUT UR16, UR11, 0x7fffe, URZ, 0xc0, !UPT ;  /* 0x0007fffe0b107892 */ /* 0x000fe2000f8ec03f */
[----:B------:R-:W-:Y:S01]  /*1870*/  CS2R R90, SRZ ;  /* 0x00000000005a7805 */ /* 0x000fe2000001ff00 */
[----:B--2---:R-:W-:Y:S01]  /*1880*/  ULEA UR11, UR18, UR17, 0x18 ;  /* 0x00000011120b7291 */ /* 0x004fe2000f8ec03f */
[----:B------:R1:W-:Y:S01]  /*1890*/  STL [R1+0x1c], RZ ;  /* 0x00001cff01007387 */ /* 0x0003e20000100800 */
[----:B------:R-:W-:Y:S01]  /*18a0*/  UIADD3 UR16, UR10, -UR16, URZ ;  /* 0x800000100a107290 */ /* 0x000fe2000fffe03f */
[----:B------:R-:W-:-:S02]  /*18b0*/  CS2R R92, SRZ ;  /* 0x00000000005c7805 */ /* 0x000fc4000001ff00 */
[----:B------:R-:W-:Y:S01]  /*18c0*/  CS2R R94, SRZ ;  /* 0x00000000005e7805 */ /* 0x000fe2000001ff00 */
[----:B------:R1:W-:Y:S01]  /*18d0*/  STL [R1+0x18], RZ ;  /* 0x000018ff01007387 */ /* 0x0003e20000100800 */
[----:B------:R-:W-:Y:S01]  /*18e0*/  ULEA UR16, UR16, UR11, 0xd ;  /* 0x0000000b10107291 */ /* 0x000fe2000f8e683f */
[----:B------:R-:W-:Y:S02]  /*18f0*/  CS2R R96, SRZ ;  /* 0x0000000000607805 */ /* 0x000fe4000001ff00 */
[----:B------:R-:W-:Y:S01]  /*1900*/  CS2R R98, SRZ ;  /* 0x0000000000627805 */ /* 0x000fe2000001ff00 */
[----:B------:R1:W-:Y:S01]  /*1910*/  STL [R1+0x14], RZ ;  /* 0x000014ff01007387 */ /* 0x0003e20000100800 */
[----:B------:R-:W-:Y:S01]  /*1920*/  UIADD3 UR16, UR16, 0x100, URZ ;  /* 0x0000010010107890 */ /* 0x000fe2000fffe03f */
[----:B------:R-:W-:Y:S02]  /*1930*/  CS2R R100, SRZ ;  /* 0x0000000000647805 */ /* 0x000fe4000001ff00 */
[----:B------:R-:W-:Y:S01]  /*1940*/  CS2R R102, SRZ ;  /* 0x0000000000667805 */ /* 0x000fe2000001ff00 */
[----:B------:R1:W-:Y:S01]  /*1950*/  STL [R1+0x10], RZ ;  /* 0x000010ff01007387 */ /* 0x0003e20000100800 */
[----:B------:R-:W-:Y:S01]  /*1960*/  USHF.R.U32.HI UR10, URZ, 0x4, UR16 ;  /* 0x000000043f0a7899 */ /* 0x000fe20008011610 */
[----:B------:R-:W-:-:S02]  /*1970*/  CS2R R104, SRZ ;  /* 0x0000000000687805 */ /* 0x000fc4000001ff00 */
[----:B------:R-:W-:Y:S01]  /*1980*/  CS2R R106, SRZ ;  /* 0x00000000006a7805 */ /* 0x000fe2000001ff00 */
[----:B------:R1:W-:Y:S01]  /*1990*/  STL [R1+0xc], RZ ;  /* 0x00000cff01007387 */ /* 0x0003e20000100800 */
[----:B------:R-:W-:Y:S01]  /*19a0*/  ULOP3.LUT UR10, UR10, 0x3fff, URZ, 0xc0, !UPT ;  /* 0x00003fff0a0a7892 */ /* 0x000fe2000f8ec03f */
        /* <DEDUP_REMOVED lines=10> */
[----:B------:R1:W-:Y:S01]  /*1a50*/  STL [R1], RZ ;  /* 0x000000ff01007387 */ /* 0x0003e20000100800 */
[----:B------:R-:W-:Y:S02]  /*1a60*/  CS2R R124, SRZ ;  /* 0x00000000007c7805 */ /* 0x000fe4000001ff00 */
[----:B------:R-:W-:Y:S02]  /*1a70*/  CS2R R126, SRZ ;  /* 0x00000000007e7805 */ /* 0x000fe4000001ff00 */
[----:B------:R-:W-:Y:S02]  /*1a80*/  CS2R R128, SRZ ;  /* 0x0000000000807805 */ /* 0x000fe4000001ff00 */
[----:B------:R-:W-:-:S02]  /*1a90*/  CS2R R130, SRZ ;  /* 0x0000000000827805 */ /* 0x000fc4000001ff00 */
[----:B------:R-:W-:Y:S02]  /*1aa0*/  CS2R R132, SRZ ;  /* 0x0000000000847805 */ /* 0x000fe4000001ff00 */
[----:B------:R-:W-:Y:S02]  /*1ab0*/  CS2R R134, SRZ ;  /* 0x0000000000867805 */ /* 0x000fe4000001ff00 */
        /* <DEDUP_REMOVED lines=9> */
[----:B----4-:R-:W-:-:S02]  /*1b50*/  CS2R R26, SRZ ;  /* 0x00000000001a7805 */ /* 0x010fc4000001ff00 */
        /* <DEDUP_REMOVED lines=29> */
[----:B------:R-:W-:Y:S01]  /*1d30*/  CS2R R86, SRZ ;  /* 0x0000000000567805 */ /* 0x000fe2000001ff00 */
[----:B-1----:R-:W-:Y:S06]  /*1d40*/  @!P0 BRA `(.L_x_17) ;  /* 0x0000001000c08947 */ /* 0x002fec0003800000 */
[----:B------:R-:W-:-:S06]  /*1d50*/  UISETP.NE.AND UP0, UPT, UR22, 0x3, UPT ;  /* 0x000000031600788c */ /* 0x000fcc000bf05270 */
[----:B------:R-:W-:-:S13]  /*1d60*/  PLOP3.LUT P1, PT, PT, PT, UP0, 0x80, 0x0 ;  /* 0x000000000000781c */ /* 0x000fda0003f2f008 */
[----:B------:R-:W-:Y:S05]  /*1d70*/  @!P1 BRA `(.L_x_18) ;  /* 0x0000000000049947 */ /* 0x000fea0003800000 */
[----:B------:R-:W-:Y:S01]  /*1d80*/  BPT.TRAP 0x1 ;  /* 0x000000040000795c */ /* 0x000fe20000300000 */
.L_x_18:
[----:B------:R-:W-:Y:S01]  /*1d90*/  ULEA UR6, UR5, UR11, 0x3 ;  /* 0x0000000b05067291 */ /* 0x000fe2000f8e183f */
[----:B------:R-:W-:-:S05]  /*1da0*/  IMAD.U32 R0, RZ, RZ, UR4 ;  /* 0x00000004ff007e24 */ /* 0x000fca000f8e00ff */
[----:B------:R-:W-:-:S04]  /*1db0*/  SHF.L.U32 R0, R0, 0x1f, RZ ;  /* 0x0000001f00007819 */ /* 0x000fc800000006ff */
[----:B------:R0:W1:Y:S01]  /*1dc0*/  SYNCS.PHASECHK.TRANS64.TRYWAIT P0, [UR6], R0 ;  /* 0x00000000ff0075a7 */ /* 0x0000620008000146 */
[----:B------:R-:W-:Y:S05]  /*1dd0*/  @!P1 BRA `(.L_x_19) ;  /* 0x0000000000049947 */ /* 0x000fea0003800000 */
[----:B------:R-:W-:Y:S01]  /*1de0*/  BPT.TRAP 0x1 ;  /* 0x000000040000795c */ /* 0x000fe20000300000 */
.L_x_19:
[----:B-1----:R-:W-:Y:S05]  /*1df0*/  @P0 BRA `(.L_x_20) ;  /* 0x0000000000080947 */ /* 0x002fea0003800000 */
[----:B------:R-:W1:Y:S02]  /*1e00*/  SYNCS.PHASECHK.TRANS64.TRYWAIT P0, [UR6], R0 ;  /* 0x00000000ff0075a7 */ /* 0x000e640008000146 */
[----:B-1----:R-:W-:Y:S05]  /*1e10*/  @!P0 BRA `(.L_x_21) ;  /* 0x000000e800548947 */ /* 0x002fea0003800000 */
.L_x_20:
[----:B------:R-:W-:Y:S01]  /*1e20*/  UIADD3 UR6, UR11, 0x20100, URZ ;  /* 0x000201000b067890 */ /* 0x000fe2000fffe03f */
[----:B------:R-:W-:Y:S01]  /*1e30*/  WARPGROUP.ARRIVE ;  /* 0x00000000000079c5 */ /* 0x000fe20000000000 */
[----:B------:R-:W-:Y:S01]  /*1e40*/  ULOP3.LUT UR7, UR10, 0x10000, URZ, 0xfc, !UPT ;  /* 0x000100000a077892 */ /* 0x000fe2000f8efc3f */
[----:B------:R2:W-:Y:S01]  /*1e50*/  STL [R1+0x6c], RZ ;  /* 0x00006cff01007387 */ /* 0x0005e20000100800 */
[----:B------:R-:W-:Y:S01]  /*1e60*/  USHF.R.U32.HI UR6, URZ, 0x4, UR6 ;  /* 0x000000043f067899 */ /* 0x000fe20008011606 */
[----:B01----:R-:W-:Y:S01]  /*1e70*/  IMAD.MOV.U32 R0, RZ, RZ, RZ ;  /* 0x000000ffff007224 */ /* 0x003fe200078e00ff */
[----:B------:R-:W-:Y:S01]  /*1e80*/  ULEA UR7, UR5, UR7, 0xb ;  /* 0x0000000705077291 */ /* 0x000fe2000f8e583f */
[----:B------:R2:W-:Y:S01]  /*1e90*/  STL [R1+0x68], RZ ;  /* 0x000068ff01007387 */ /* 0x0005e20000100800 */
[----:B------:R-:W-:Y:S01]  /*1ea0*/  ULOP3.LUT UR6, UR6, 0x3fff, URZ, 0xc0, !UPT ;  /* 0x00003fff06067892 */ /* 0x000fe2000f8ec03f */
[----:B------:R-:W-:Y:S01]  /*1eb0*/  CS2R R2, SRZ ;  /* 0x0000000000027805 */ /* 0x000fe2000001ff00 */
[----:B------:R-:W-:Y:S01]  /*1ec0*/  UMOV UR17, 0x40000040 ;  /* 0x4000004000117882 */ /* 0x000fe20000000000 */
[----:B------:R-:W-:Y:S01]  /*1ed0*/  UMOV UR19, 0x40000040 ;  /* 0x4000004000137882 */ /* 0x000fe20000000000 */
[----:B------:R-:W-:Y:S01]  /*1ee0*/  ULOP3.LUT UR6, UR6, 0x10000, URZ, 0xfc, !UPT ;  /* 0x0001000006067892 */ /* 0x000fe2000f8efc3f */
[----:B------:R2:W-:Y:S01]  /*1ef0*/  STL [R1+0x64], RZ ;  /* 0x000064ff01007387 */ /* 0x0005e20000100800 */
[----:B------:R-:W-:Y:S01]  /*1f00*/  UMOV UR16, UR7 ;  /* 0x0000000700107c82 */ /* 0x000fe20008000000 */
[----:B------:R-:W-:Y:S01]  /*1f10*/  CS2R R4, SRZ ;  /* 0x0000000000047805 */ /* 0x000fe2000001ff00 */
[----:B------:R-:W-:Y:S01]  /*1f20*/  ULEA UR8, UR5, UR6, 0xa ;  /* 0x0000000605087291 */ /* 0x000fe2000f8e503f */
[----:B------:R2:W-:Y:S01]  /*1f30*/  STL [R1+0x60], RZ ;  /* 0x000060ff01007387 */ /* 0x0005e20000100800 */
[----:B------:R-:W-:Y:S01]  /*1f40*/  CS2R R6, SRZ ;  /* 0x0000000000067805 */ /* 0x000fe2000001ff00 */
[----:B------:R-:W-:Y:S01]  /*1f50*/  UMOV UR6, 0x4 ;  /* 0x0000000400067882 */ /* 0x000fe20000000000 */
[----:B------:R-:W-:Y:S01]  /*1f60*/  CS2R R8, SRZ ;  /* 0x0000000000087805 */ /* 0x000fe2000001ff00 */
[----:B------:R2:W-:Y:S01]  /*1f70*/  STL [R1+0x5c], RZ ;  /* 0x00005cff01007387 */ /* 0x0005e20000100800 */
[----:B------:R-:W-:Y:S01]  /*1f80*/  CS2R R10, SRZ ;  /* 0x00000000000a7805 */ /* 0x000fe2000001ff00 */
[----:B------:R-:W-:Y:S01]  /*1f90*/  UMOV UR18, UR8 ;  /* 0x0000000800127c82 */ /* 0x000fe20008000000 */
[----:B------:R-:W-:Y:S01]  /*1fa0*/  CS2R R12, SRZ ;  /* 0x00000000000c7805 */ /* 0x000fe2000001ff00 */
[----:B------:R-:W-:Y:S01]  /*1fb0*/  QGMMA.64x128x32.F32.E4M3.E4M3 R88, gdesc[UR16], RZ, !UPT ;  /* 0x01e00000105879f3 */ /* 0x000fe2000c7008ff */
[----:B------:R-:W-:Y:S01]  /*1fc0*/  UIADD3 UR16, UR7, 0x400, URZ ;  /* 0x0000040007107890 */ /* 0x000fe2000fffe03f */
[----:B------:R2:W-:Y:S01]  /*1fd0*/  STL [R1+0x58], RZ ;  /* 0x000058ff01007387 */ /* 0x0005e20000100800 */
[----:B------:R-:W-:Y:S01]  /*1fe0*/  UMOV UR17, 0x40000040 ;  /* 0x4000004000117882 */ /* 0x000fe20000000000 */
[----:B------:R-:W-:-:S02]  /*1ff0*/  CS2R R14, SRZ ;  /* 0x00000000000e7805 */ /* 0x000fc4000001ff00 */
[----:B------:R-:W-:Y:S01]  /*2000*/  CS2R R16, SRZ ;  /* 0x0000000000107805 */ /* 0x000fe2000001ff00 */
[----:B------:R2:W-:Y:S01]  /*2010*/  STL [R1+0x54], RZ ;  /* 0x000054ff01007387 */ /* 0x0005e20000100800 */
[----:B------:R-:W-:Y:S02]  /*2020*/  CS2R R18, SRZ ;  /* 0x0000000000127805 */ /* 0x000fe4000001ff00 */
[----:B------:R-:W-:Y:S02]  /*2030*/  CS2R R20, SRZ ;  /* 0x0000000000147805 */ /* 0x000fe4000001ff00 */
[----:B------:R-:W-:Y:S01]  /*2040*/  CS2R R22, SRZ ;  /* 0x0000000000167805 */ /* 0x000fe2000001ff00 */
[----:B------:R2:W-:Y:S01]  /*2050*/  STL [R1+0x50], RZ ;  /* 0x000050ff01007387 */ /* 0x0005e20000100800 */
[----:B------:R-:W-:Y:S01]  /*2060*/  CS2R R152, SRZ ;  /* 0x0000000000987805 */ /* 0x000fe2000001ff00 */
[----:B------:R-:W-:Y:S01]  /*2070*/  QGMMA.64x128x32.F32.E4M3.E4M3 R24, gdesc[UR16], RZ, !UPT ;  /* 0x01e00000101879f3 */ /* 0x000fe2000c7008ff */
[----:B------:R-:W-:Y:S01]  /*2080*/  UIADD3 UR16, UR7, 0x2, URZ ;  /* 0x0000000207107890 */ /* 0x000fe2000fffe03f */
[----:B------:R2:W-:Y:S01]  /*2090*/  STL [R1+0x4c], RZ ;  /* 0x00004cff01007387 */ /* 0x0005e20000100800 */
[----:B------:R-:W-:Y:S01]  /*20a0*/  UIADD3 UR18, UR8, 0x2, URZ ;  /* 0x0000000208127890 */ /* 0x000fe2000fffe03f */
[----:B------:R-:W-:Y:S01]  /*20b0*/  CS2R R154, SRZ ;  /* 0x00000000009a7805 */ /* 0x000fe2000001ff00 */
[----:B------:R-:W-:Y:S01]  /*20c0*/  UMOV UR17, 0x40000040 ;  /* 0x4000004000117882 */ /* 0x000fe20000000000 */
[----:B------:R-:W-:Y:S01]  /*20d0*/  UMOV UR19, 0x40000040 ;  /* 0x4000004000137882 */ /* 0x000fe20000000000 */
        /* <DEDUP_REMOVED lines=49> */
[----:B------:R-:W-:-:S03]  /*23f0*/  IMAD.MOV.U32 R228, RZ, RZ, RZ ;  /* 0x000000ffffe47224 */ /* 0x000fc600078e00ff */
[----:B------:R2:W-:Y:S04]  /*2400*/  STL [R1+0x14], RZ ;  /* 0x000014ff01007387 */ /* 0x0005e80000100800 */
[----:B------:R2:W-:Y:S04]  /*2410*/  STL [R1+0x10], RZ ;  /* 0x000010ff01007387 */ /* 0x0005e80000100800 */
[----:B------:R2:W-:Y:S04]  /*2420*/  STL [R1+0xc], RZ ;  /* 0x00000cff01007387 */ /* 0x0005e80000100800 */
[----:B------:R2:W-:Y:S04]  /*2430*/  STL [R1+0x8], RZ ;  /* 0x000008ff01007387 */ /* 0x0005e80000100800 */
[----:B------:R2:W-:Y:S04]  /*2440*/  STL [R1+0x4], RZ ;  /* 0x000004ff01007387 */ /* 0x0005e80000100800 */
[----:B------:R2:W-:Y:S01]  /*2450*/  STL [R1], RZ ;  /* 0x000000ff01007387 */ /* 0x0005e20000100800 */
[----:B------:R-:W-:Y:S01]  /*2460*/  QGMMA.64x128x32.F32.E4M3.E4M3 R88, gdesc[UR16], R88 ;  /* 0x01e00000105879f3 */ /* 0x000fe20008700858 */
[----:B------:R-:W-:Y:S01]  /*2470*/  UIADD3 UR16, UR7, 0x402, URZ ;  /* 0x0000040207107890 */ /* 0x000fe2000fffe03f */
[----:B------:R-:W-:-:S10]  /*2480*/  UMOV UR17, 0x40000040 ;  /* 0x4000004000117882 */ /* 0x000fd40000000000 */
[----:B------:R-:W-:Y:S01]  /*2490*/  QGMMA.64x128x32.F32.E4M3.E4M3 R24, gdesc[UR16], R24 ;  /* 0x01e00000101879f3 */ /* 0x000fe20008700818 */
[----:B------:R-:W-:Y:S02]  /*24a0*/  UIADD3 UR16, UR7, 0x4, URZ ;  /* 0x0000000407107890 */ /* 0x000fe4000fffe03f */
[----:B------:R-:W-:Y:S01]  /*24b0*/  UIADD3 UR18, UR8, 0x4, URZ ;  /* 0x0000000408127890 */ /* 0x000fe2000fffe03f */
[----:B------:R-:W-:Y:S01]  /*24c0*/  UMOV UR17, 0x40000040 ;  /* 0x4000004000117882 */ /* 0x000fe20000000000 */
[----:B------:R-:W-:-:S07]  /*24d0*/  UMOV UR19, 0x40000040 ;  /* 0x4000004000137882 */ /* 0x000fce0000000000 */
        /* <DEDUP_REMOVED lines=10> */
[----:B------:R-:W-:Y:S02]  /*2580*/  UMOV UR17, 0x40000040 ;  /* 0x4000004000117882 */ /* 0x000fe40000000000 */
[----:B------:R-:W-:Y:S02]  /*2590*/  ULDC UR7, c[0x0][0x50c] ;  /* 0x0001430000077ab9 */ /* 0x000fe40000000800 */
[----:B------:R-:W-:-:S04]  /*25a0*/  UISETP.NE.AND UP0, UPT, UR7, 0x4, UPT ;  /* 0x000000040700788c */ /* 0x000fc8000bf05270 */
[----:B------:R-:W-:Y:S02]  /*25b0*/  USEL UR7, URZ, 0x1, UP0 ;  /* 0x000000013f077887 */ /* 0x000fe40008000000 */
[----:B------:R-:W-:Y:S04]  /*25c0*/  QGMMA.64x128x32.F32.E4M3.E4M3 R24, gdesc[UR16], R24, gsb0 ;  /* 0x01e00000101879f3 */ /* 0x000fe80008000818 */
[----:B------:R-:W-:-:S13]  /*25d0*/  ISETP.NE.AND P0, PT, RZ, UR7, PT ;  /* 0x00000007ff007c0c */ /* 0x000fda000bf05270 */
[----:B--2---:R-:W-:Y:S05]  /*25e0*/  @!P0 BRA `(.L_x_22) ;  /* 0x0000000800808947 */ /* 0x004fea0003800000 */
[----:B------:R-:W-:Y:S02]  /*25f0*/  WARPGROUP.DEPBAR.LE gsb0, 0x0 ;  /* 0x00008000000079c5 */ /* 0x000fe40000010000 */
[----:B------:R-:W-:-:S01]  /*2600*/  FADD R227, RZ, R89 ;  /* 0x00000059ffe37221 */ /* 0x000fc20000000000 */
[----:B------:R-:W-:Y:S01]  /*2610*/  FADD R228, RZ, R88 ;  /* 0x00000058ffe47221 */ /* 0x000fe20000000000 */
[----:B------:R-:W-:-:S01]  /*2620*/  FADD R226, RZ, R90 ;  /* 0x0000005affe27221 */ /* 0x000fc20000000000 */
[----:B------:R-:W-:Y:S01]  /*2630*/  FADD R225, RZ, R91 ;  /* 0x0000005bffe17221 */ /* 0x000fe20000000000 */
[----:B------:R-:W-:-:S01]  /*2640*/  FADD R224, RZ, R92 ;  /* 0x0000005cffe07221 */ /* 0x000fc20000000000 */
[----:B------:R0:W-:Y:S01]  /*2650*/  STL [R1+0x88], R227 ;  /* 0x000088e301007387 */ /* 0x0001e20000100800 */
[----:B------:R-:W-:-:S01]  /*2660*/  FADD R223, RZ, R93 ;  /* 0x0000005dffdf7221 */ /* 0x000fc20000000000 */
[----:B------:R-:W-:Y:S01]  /*2670*/  FADD R222, RZ, R94 ;  /* 0x0000005effde7221 */ /* 0x000fe20000000000 */
[----:B------:R-:W-:-:S01]  /*2680*/  FADD R221, RZ, R95 ;  /* 0x0000005fffdd7221 */ /* 0x000fc20000000000 */
[----:B------:R-:W-:Y:S01]  /*2690*/  FADD R220, RZ, R96 ;  /* 0x00000060ffdc7221 */ /* 0x000fe20000000000 */
[----:B------:R-:W-:-:S01]  /*26a0*/  FADD R219, RZ, R97 ;  /* 0x00000061ffdb7221 */ /* 0x000fc20000000000 */
[----:B------:R-:W-:Y:S01]  /*26b0*/  FADD R218, RZ, R98 ;  /* 0x00000062ffda7221 */ /* 0x000fe20000000000 */
[----:B------:R-:W-:-:S01]  /*26c0*/  FADD R217, RZ, R99 ;  /* 0x00000063ffd97221 */ /* 0x000fc20000000000 */
[----:B------:R-:W-:Y:S01]  /*26d0*/  FADD R216, RZ, R100 ;  /* 0x00000064ffd87221 */ /* 0x000fe20000000000 */
[----:B------:R-:W-:-:S01]  /*26e0*/  FADD R215, RZ, R101 ;  /* 0x00000065ffd77221 */ /* 0x000fc20000000000 */
[----:B0-----:R-:W-:Y:S01]  /*26f0*/  FADD R227, RZ, R60 ;  /* 0x0000003cffe37221 */ /* 0x001fe20000000000 */
[----:B------:R-:W-:-:S01]  /*2700*/  FADD R214, RZ, R102 ;  /* 0x00000066ffd67221 */ /* 0x000fc20000000000 */
[----:B------:R-:W-:Y:S01]  /*2710*/  FADD R213, RZ, R103 ;  /* 0x00000067ffd57221 */ /* 0x000fe20000000000 */
[----:B------:R-:W-:-:S01]  /*2720*/  FADD R212, RZ, R104 ;  /* 0x00000068ffd47221 */ /* 0x000fc20000000000 */
[----:B------:R-:W-:Y:S01]  /*2730*/  FADD R211, RZ, R105 ;  /* 0x00000069ffd37221 */ /* 0x000fe20000000000 */
[----:B------:R0:W-:Y:S01]  /*2740*/  STL [R1], R227 ;  /* 0x000000e301007387 */ /* 0x0001e20000100800 */
        /* <DEDUP_REMOVED lines=94> */
[----:B0-----:R-:W-:-:S05]  /*2d30*/  FADD R227, RZ, R67 ;  /* 0x00000043ffe37221 */ /* 0x001fca0000000000 */
[----:B------:R0:W-:Y:S02]  /*2d40*/  STL [R1+0x1c], R227 ;  /* 0x00001ce301007387 */ /* 0x0001e40000100800 */
        /* <DEDUP_REMOVED lines=39> */
[----:B------:R0:W-:Y:S04]  /*2fc0*/  STL [R1+0x6c], R227 ;  /* 0x00006ce301007387 */ /* 0x0001e80000100800 */
[----:B0-----:R0:W5:Y:S01]  /*2fd0*/  LDL.LU R227, [R1+0x88] ;  /* 0x0000880001e37983 */ /* 0x0011620000300800 */
[----:B------:R-:W-:-:S05]  /*2fe0*/  UMOV UR6, URZ ;  /* 0x0000003f00067c82 */ /* 0x000fca0008000000 */
.L_x_22:
[----:B------:R-:W-:Y:S01]  /*2ff0*/  UIADD3 UR23, UR5, 0x1, URZ ;  /* 0x0000000105177890 */ /* 0x000fe2000fffe03f */
[----:B------:R-:W-:-:S03]  /*3000*/  UMOV UR8, 0x1 ;  /* 0x0000000100087882 */ /* 0x000fc60000000000 */
[----:B------:R-:W-:-:S04]  /*3010*/  UISETP.NE.AND UP0, UPT, UR23, 0x4, UPT ;  /* 0x000000041700788c */ /* 0x000fc8000bf05270 */
[----:B------:R-:W-:Y:S02]  /*3020*/  USEL UR24, URZ, 0x1, UP0 ;  /* 0x000000013f187887 */ /* 0x000fe40008000000 */
[----:B------:R-:W-:Y:S02]  /*3030*/  USEL UR23, UR23, URZ, UP0 ;  /* 0x0000003f17177287 */ /* 0x000fe40008000000 */
[----:B------:R-:W-:-:S12]  /*3040*/  ULOP3.LUT UR24, UR4, UR24, URZ, 0x3c, !UPT ;  /* 0x0000001804187292 */ /* 0x000fd8000f8e3c3f */
.L_x_17:
[----:B------:R-:W-:-:S04]  /*3050*/  UISETP.LT.AND UP0, UPT, UR9, 0x1, UPT ;  /* 0x000000010900788c */ /* 0x000fc8000bf01270 */
[----:B------:R-:W-:-:S04]  /*3060*/  USEL UR16, UR9, 0x1, UP0 ;  /* 0x0000000109107887 */ /* 0x000fc80008000000 */
[----:B------:R-:W-:-:S04]  /*3070*/  UIADD3 UR26, UR9, -UR16, URZ ;  /* 0x80000010091a7290 */ /* 0x000fc8000fffe03f */
[----:B------:R-:W-:-:S06]  /*3080*/  UISETP.GE.AND UP0, UPT, UR26, 0x1, UPT ;  /* 0x000000011a00788c */ /* 0x000fcc000bf06270 */
[----:B------:R-:W-:-:S13]  /*3090*/  PLOP3.LUT P0, PT, PT, PT, UP0, 0x80, 0x0 ;  /* 0x000000000000781c */ /* 0x000fda0003f0f008 */
[----:B------:R-:W-:Y:S05]  /*30a0*/  @!P0 BRA `(.L_x_23) ;  /* 0x0000001000fc8947 */ /* 0x000fea0003800000 */
[----:B------:R-:W-:Y:S01]  /*30b0*/  UMOV UR25, UR5 ;  /* 0x0000000500197c82 */ /* 0x000fe20008000000 */
[----:B------:R-:W-:-:S05]  /*30c0*/  ULDC UR27, c[0x0][0x50c] ;  /* 0x00014300001b7ab9 */ /* 0x000fca0000000800 */
.L_x_31:
[----:B------:R-:W-:-:S06]  /*30d0*/  UISETP.NE.AND UP0, UPT, UR22, 0x3, UPT ;  /* 0x000000031600788c */ /* 0x000fcc000bf05270 */
[----:B------:R-:W-:-:S13]  /*30e0*/  PLOP3.LUT P1, PT, PT, PT, UP0, 0x80, 0x0 ;  /* 0x000000000000781c */ /* 0x000fda0003f2f008 */
[----:B-----5:R-:W-:Y:S05]  /*30f0*/  @!P1 BRA `(.L_x_24) ;  /* 0x0000000000049947 */ /* 0x020fea0003800000 */
[----:B------:R-:W-:Y:S01]  /*3100*/  BPT.TRAP 0x1 ;  /* 0x000000040000795c */ /* 0x000fe20000300000 */
.L_x_24:
[----:B------:R-:W1:Y:S01]  /*3110*/  S2UR UR16, SR_CgaCtaId ;  /* 0x00000000001079c3 */ /* 0x000e620000008800 */
[----:B------:R-:W-:Y:S01]  /*3120*/  UMOV UR11, 0x400 ;  /* 0x00000400000b7882 */ /* 0x000fe20000000000 */
[----:B------:R-:W-:-:S05]  /*3130*/  IMAD.U32 R229, RZ, RZ, UR24 ;  /* 0x00000018ffe57e24 */ /* 0x000fca000f8e00ff */
[----:B------:R-:W-:Y:S01]  /*3140*/  SHF.L.U32 R229, R229, 0x1f, RZ ;  /* 0x0000001fe5e57819 */ /* 0x000fe200000006ff */
[----:B-1----:R-:W-:-:S04]  /*3150*/  ULEA UR11, UR16, UR11, 0x18 ;  /* 0x0000000b100b7291 */ /* 0x002fc8000f8ec03f */
[----:B------:R-:W-:-:S09]  /*3160*/  ULEA UR16, UR23, UR11, 0x3 ;  /* 0x0000000b17107291 */ /* 0x000fd2000f8e183f */
[----:B------:R1:W2:Y:S01]  /*3170*/  SYNCS.PHASECHK.TRANS64.TRYWAIT P0, [UR16], R229 ;  /* 0x000000e5ff0075a7 */ /* 0x0002a20008000150 */
[----:B------:R-:W-:Y:S05]  /*3180*/  @!P1 BRA `(.L_x_25) ;  /* 0x0000000000049947 */ /* 0x000fea0003800000 */
[----:B------:R-:W-:Y:S01]  /*3190*/  BPT.TRAP 0x1 ;  /* 0x000000040000795c */ /* 0x000fe20000300000 */
.L_x_25:
[----:B--2---:R-:W-:Y:S05]  /*31a0*/  @P0 BRA `(.L_x_26) ;  /* 0x0000000000080947 */ /* 0x004fea0003800000 */
[----:B------:R-:W2:Y:S02]  /*31b0*/  SYNCS.PHASECHK.TRANS64.TRYWAIT P0, [UR16], R229 ;  /* 0x000000e5ff0075a7 */ /* 0x000ea40008000150 */
[----:B--2---:R-:W-:Y:S05]  /*31c0*/  @!P0 BRA `(.L_x_27) ;  /* 0x000000d400808947 */ /* 0x004fea0003800000 */
.L_x_26:
[----:B------:R-:W-:Y:S01]  /*31d0*/  UIADD3 UR16, UR11, 0x20100, URZ ;  /* 0x000201000b107890 */ /* 0x000fe2000fffe03f */
[----:B------:R-:W-:Y:S01]  /*31e0*/  WARPGROUP.ARRIVE ;  /* 0x00000000000079c5 */ /* 0x000fe20000000000 */
[----:B------:R-:W-:Y:S02]  /*31f0*/  UISETP.NE.AND UP0, UPT, UR7, URZ, UPT ;  /* 0x0000003f0700728c */ /* 0x000fe4000bf05270 */
[----:B------:R-:W-:Y:S02]  /*3200*/  USHF.R.U32.HI UR16, URZ, 0x4, UR16 ;  /* 0x000000043f107899 */ /* 0x000fe40008011610 */
[----:B------:R-:W-:Y:S02]  /*3210*/  USEL UR8, UR8, URZ, !UP0 ;  /* 0x0000003f08087287 */ /* 0x000fe4000c000000 */
[----:B------:R-:W-:Y:S02]  /*3220*/  ULOP3.LUT UR16, UR16, 0x3fff, URZ, 0xc0, !UPT ;  /* 0x00003fff10107892 */ /* 0x000fe4000f8ec03f */
[----:B------:R-:W-:-:S02]  /*3230*/  UISETP.NE.U32.AND UP0, UPT, UR8, URZ, UPT ;  /* 0x0000003f0800728c */ /* 0x000fc4000bf05070 */
[----:B------:R-:W-:Y:S02]  /*3240*/  ULOP3.LUT UR7, UR10, 0x10000, URZ, 0xfc, !UPT ;  /* 0x000100000a077892 */ /* 0x000fe4000f8efc3f */
[----:B------:R-:W-:Y:S02]  /*3250*/  ULOP3.LUT UR8, UR16, 0x10000, URZ, 0xfc, !UPT ;  /* 0x0001000010087892 */ /* 0x000fe4000f8efc3f */
[----:B------:R-:W-:Y:S02]  /*3260*/  ULEA UR7, UR23, UR7, 0xb ;  /* 0x0000000717077291 */ /* 0x000fe4000f8e583f */
[----:B------:R-:W-:Y:S01]  /*3270*/  ULEA UR8, UR23, UR8, 0xa ;  /* 0x0000000817087291 */ /* 0x000fe2000f8e503f */
[----:B------:R-:W-:Y:S01]  /*3280*/  UMOV UR17, 0x40000040 ;  /* 0x4000004000117882 */ /* 0x000fe20000000000 */
[----:B------:R-:W-:Y:S01]  /*3290*/  UMOV UR19, 0x40000040 ;  /* 0x4000004000137882 */ /* 0x000fe20000000000 */
[----:B------:R-:W-:Y:S02]  /*32a0*/  UIADD3 UR6, UR6, 0x4, URZ ;  /* 0x0000000406067890 */ /* 0x000fe4000fffe03f */
[----:B------:R-:W-:-:S02]  /*32b0*/  UMOV UR16, UR7 ;  /* 0x0000000700107c82 */ /* 0x000fc40008000000 */
[----:B------:R-:W-:Y:S02]  /*32c0*/  UMOV UR18, UR8 ;  /* 0x0000000800127c82 */ /* 0x000fe40008000000 */
[----:B------:R-:W-:Y:S01]  /*32d0*/  QGMMA.64x128x32.F32.E4M3.E4M3 R88, gdesc[UR16], R88, UP0 ;  /* 0x01e00000105879f3 */ /* 0x000fe2000bf00858 */
[----:B------:R-:W-:Y:S01]  /*32e0*/  UIADD3 UR16, UR7, 0x400, URZ ;  /* 0x0000040007107890 */ /* 0x000fe2000fffe03f */
[----:B------:R-:W-:-:S10]  /*32f0*/  UMOV UR17, 0x40000040 ;  /* 0x4000004000117882 */ /* 0x000fd40000000000 */
[----:B------:R-:W-:Y:S01]  /*3300*/  QGMMA.64x128x32.F32.E4M3.E4M3 R24, gdesc[UR16], R24, UP0 ;  /* 0x01e00000101879f3 */ /* 0x000fe2000bf00818 */
[----:B------:R-:W-:Y:S02]  /*3310*/  UIADD3 UR16, UR7, 0x2, URZ ;  /* 0x0000000207107890 */ /* 0x000fe4000fffe03f */
[----:B------:R-:W-:Y:S01]  /*3320*/  UIADD3 UR18, UR8, 0x2, URZ ;  /* 0x0000000208127890 */ /* 0x000fe2000fffe03f */
[----:B------:R-:W-:Y:S01]  /*3330*/  UMOV UR17, 0x40000040 ;  /* 0x4000004000117882 */ /* 0x000fe20000000000 */
[----:B------:R-:W-:Y:S01]  /*3340*/  UMOV UR19, 0x40000040 ;  /* 0x4000004000137882 */ /* 0x000fe20000000000 */
[----:B------:R-:W-:-:S06]  /*3350*/  UISETP.NE.AND UP0, UPT, UR6, UR27, UPT ;  /* 0x0000001b0600728c */ /* 0x000fcc000bf05270 */
        /* <DEDUP_REMOVED lines=18> */
[----:B------:R-:W-:Y:S01]  /*3480*/  UMOV UR17, 0x40000040 ;  /* 0x4000004000117882 */ /* 0x000fe20000000000 */
[----:B------:R-:W-:-:S06]  /*3490*/  USEL UR7, URZ, 0x1, UP0 ;  /* 0x000000013f077887 */ /* 0x000fcc0008000000 */
[----:B------:R-:W-:-:S03]  /*34a0*/  ISETP.NE.AND P0, PT, RZ, UR7, PT ;  /* 0x00000007ff007c0c */ /* 0x000fc6000bf05270 */
[----:B------:R-:W-:Y:S03]  /*34b0*/  QGMMA.64x128x32.F32.E4M3.E4M3 R24, gdesc[UR16], R24, gsb0 ;  /* 0x01e00000101879f3 */ /* 0x000fe60008000818 */
[----:B------:R-:W-:-:S07]  /*34c0*/  WARPGROUP.DEPBAR.LE gsb0, 0x1 ;  /* 0x00008000000079c5 */ /* 0x000fce0000010100 */
[----:B------:R-:W-:Y:S05]  /*34d0*/  @!P0 BRA `(.L_x_28) ;  /* 0x0000000c00708947 */ /* 0x000fea0003800000 */
[----:B------:R-:W-:Y:S02]  /*34e0*/  WARPGROUP.DEPBAR.LE gsb0, 0x0 ;  /* 0x00008000000079c5 */ /* 0x000fe40000010000 */
[----:B-----5:R-:W-:-:S01]  /*34f0*/  FADD R227, R89, R227 ;  /* 0x000000e359e37221 */ /* 0x020fc20000000000 */
[----:B------:R-:W-:Y:S01]  /*3500*/  FADD R226, R90, R226 ;  /* 0x000000e25ae27221 */ /* 0x000fe20000000000 */
[----:B------:R-:W-:-:S01]  /*3510*/  FADD R225, R91, R225 ;  /* 0x000000e15be17221 */ /* 0x000fc20000000000 */
[----:B------:R-:W-:Y:S01]  /*3520*/  FADD R224, R92, R224 ;  /* 0x000000e05ce07221 */ /* 0x000fe20000000000 */
[----:B------:R-:W-:-:S01]  /*3530*/  FADD R223, R93, R223 ;  /* 0x000000df5ddf7221 */ /* 0x000fc20000000000 */
[----:B------:R2:W-:Y:S01]  /*3540*/  STL [R1+0x88], R227 ;  /* 0x000088e301007387 */ /* 0x0005e20000100800 */
[----:B------:R-:W-:-:S01]  /*3550*/  FADD R222, R94, R222 ;  /* 0x000000de5ede7221 */ /* 0x000fc20000000000 */
[----:B------:R-:W-:Y:S01]  /*3560*/  FADD R221, R95, R221 ;  /* 0x000000dd5fdd7221 */ /* 0x000fe20000000000 */
[----:B------:R-:W-:-:S01]  /*3570*/  FADD R220, R96, R220 ;  /* 0x000000dc60dc7221 */ /* 0x000fc20000000000 */
[----:B------:R-:W-:Y:S01]  /*3580*/  FADD R219, R97, R219 ;  /* 0x000000db61db7221 */ /* 0x000fe20000000000 */
[----:B------:R-:W-:-:S01]  /*3590*/  FADD R218, R98, R218 ;  /* 0x000000da62da7221 */ /* 0x000fc20000000000 */
[----:B------:R-:W-:Y:S01]  /*35a0*/  FADD R217, R99, R217 ;  /* 0x000000d963d97221 */ /* 0x000fe20000000000 */
[----:B------:R-:W-:-:S01]  /*35b0*/  FADD R216, R100, R216 ;  /* 0x000000d864d87221 */ /* 0x000fc20000000000 */
[----:B------:R-:W-:Y:S01]  /*35c0*/  FADD R215, R101, R215 ;  /* 0x000000d765d77221 */ /* 0x000fe20000000000 */
[----:B------:R-:W-:-:S01]  /*35d0*/  FADD R214, R102, R214 ;  /* 0x000000d666d67221 */ /* 0x000fc20000000000 */
[----:B--2---:R-:W2:Y:S01]  /*35e0*/  LDL.LU R227, [R1+0x28] ;  /* 0x0000280001e37983 */ /* 0x004ea20000300800 */
[----:B------:R-:W-:-:S01]  /*35f0*/  FADD R213, R103, R213 ;  /* 0x000000d567d57221 */ /* 0x000fc20000000000 */
[----:B------:R-:W-:Y:S01]  /*3600*/  FADD R212, R104, R212 ;  /* 0x000000d468d47221 */ /* 0x000fe20000000000 */
[----:B------:R-:W-:-:S01]  /*3610*/  FADD R211, R105, R211 ;  /* 0x000000d369d37221 */ /* 0x000fc20000000000 */
[----:B------:R3:W-:Y:S01]  /*3620*/  STL [R1+0x8c], R226 ;  /* 0x00008ce201007387 */ /* 0x0007e20000100800 */
[----:B------:R-:W-:-:S03]  /*3630*/  FADD R228, R88, R228 ;  /* 0x000000e458e47221 */ /* 0x000fc60000000000 */
[----:B---3--:R-:W3:Y:S04]  /*3640*/  LDL.LU R226, [R1+0x24] ;  /* 0x0000240001e27983 */ /* 0x008ee80000300800 */
[----:B------:R4:W-:Y:S04]  /*3650*/  STL [R1+0x90], R225 ;  /* 0x000090e101007387 */ /* 0x0009e80000100800 */
[----:B----4-:R-:W4:Y:S04]  /*3660*/  LDL.LU R225, [R1+0x20] ;  /* 0x0000200001e17983 */ /* 0x010f280000300800 */
[----:B------:R0:W-:Y:S04]  /*3670*/  STL [R1+0x94], R224 ;  /* 0x000094e001007387 */ /* 0x0001e80000100800 */
[----:B0-----:R-:W4:Y:S04]  /*3680*/  LDL.LU R224, [R1+0x1c] ;  /* 0x00001c0001e07983 */ /* 0x001f280000300800 */
        /* <DEDUP_REMOVED lines=13> */
[----:B0-----:R-:W4:Y:S04]  /*3760*/  LDL.LU R217, [R1] ;  /* 0x0000000001d97983 */ /* 0x001f280000300800 */
[----:B------:R-:W-:Y:S04]  /*3770*/  STL [R1+0xb4], R216 ;  /* 0x0000b4d801007387 */ /* 0x000fe80000100800 */
[----:B------:R-:W-:Y:S04]  /*3780*/  STL [R1+0xb8], R215 ;  /* 0x0000b8d701007387 */ /* 0x000fe80000100800 */
[----:B------:R-:W-:Y:S04]  /*3790*/  STL [R1+0xbc], R214 ;  /* 0x0000bcd601007387 */ /* 0x000fe80000100800 */
[----:B------:R-:W-:Y:S04]  /*37a0*/  STL [R1+0xc0], R213 ;  /* 0x0000c0d501007387 */ /* 0x000fe80000100800 */
[----:B------:R-:W-:Y:S04]  /*37b0*/  STL [R1+0xc4], R212 ;  /* 0x0000c4d401007387 */ /* 0x000fe80000100800 */
[----:B------:R0:W-:Y:S01]  /*37c0*/  STL [R1+0xc8], R211 ;  /* 0x0000c8d301007387 */ /* 0x0001e20000100800 */
[----:B--2---:R-:W-:-:S01]  /*37d0*/  FADD R227, R70, R227 ;  /* 0x000000e346e37221 */ /* 0x004fc20000000000 */
[----:B---3--:R-:W-:Y:S01]  /*37e0*/  FADD R226, R69, R226 ;  /* 0x000000e245e27221 */ /* 0x008fe20000000000 */
[----:B----4-:R-:W-:-:S01]  /*37f0*/  FADD R225, R68, R225 ;  /* 0x000000e144e17221 */ /* 0x010fc20000000000 */
[----:B------:R-:W-:Y:S01]  /*3800*/  FADD R224, R67, R224 ;  /* 0x000000e043e07221 */ /* 0x000fe20000000000 */
[----:B------:R-:W-:-:S01]  /*3810*/  FADD R223, R66, R223 ;  /* 0x000000df42df7221 */ /* 0x000fc20000000000 */
[----:B------:R-:W-:Y:S01]  /*3820*/  FADD R222, R65, R222 ;  /* 0x000000de41de7221 */ /* 0x000fe20000000000 */
[----:B------:R-:W-:-:S01]  /*3830*/  FADD R221, R64, R221 ;  /* 0x000000dd40dd7221 */ /* 0x000fc20000000000 */
[----:B------:R-:W-:Y:S01]  /*3840*/  FADD R220, R63, R220 ;  /* 0x000000dc3fdc7221 */ /* 0x000fe20000000000 */
[----:B------:R-:W-:-:S01]  /*3850*/  FADD R219, R62, R219 ;  /* 0x000000db3edb7221 */ /* 0x000fc20000000000 */
[----:B------:R-:W-:Y:S01]  /*3860*/  FADD R218, R61, R218 ;  /* 0x000000da3dda7221 */ /* 0x000fe20000000000 */
[----:B------:R-:W-:-:S05]  /*3870*/  FADD R217, R60, R217 ;  /* 0x000000d93cd97221 */ /* 0x000fca0000000000 */
[----:B------:R2:W-:Y:S04]  /*3880*/  STL [R1], R217 ;  /* 0x000000d901007387 */ /* 0x0005e80000100800 */
[----:B------:R3:W-:Y:S04]  /*3890*/  STL [R1+0x4], R218 ;  /* 0x000004da01007387 */ /* 0x0007e80000100800 */
[----:B------:R4:W-:Y:S04]  /*38a0*/  STL [R1+0x8], R219 ;  /* 0x000008db01007387 */ /* 0x0009e80000100800 */
[----:B------:R1:W-:Y:S04]  /*38b0*/  STL [R1+0xc], R220 ;  /* 0x00000cdc01007387 */ /* 0x0003e80000100800 */
[----:B------:R1:W-:Y:S04]  /*38c0*/  STL [R1+0x10], R221 ;  /* 0x000010dd01007387 */ /* 0x0003e80000100800 */
[----:B------:R1:W-:Y:S04]  /*38d0*/  STL [R1+0x14], R222 ;  /* 0x000014de01007387 */ /* 0x0003e80000100800 */
[----:B------:R1:W-:Y:S04]  /*38e0*/  STL [R1+0x18], R223 ;  /* 0x000018df01007387 */ /* 0x0003e80000100800 */
[----:B------:R1:W-:Y:S04]  /*38f0*/  STL [R1+0x1c], R224 ;  /* 0x00001ce001007387 */ /* 0x0003e80000100800 */
[----:B0-----:R-:W4:Y:S04]  /*3900*/  LDL.LU R211, [R1+0x2c] ;  /* 0x00002c0001d37983 */ /* 0x001f280000300800 */
[----:B------:R0:W-:Y:S04]  /*3910*/  STL [R1+0x20], R225 ;  /* 0x000020e101007387 */ /* 0x0001e80000100800 */
[----:B------:R-:W4:Y:S04]  /*3920*/  LDL.LU R212, [R1+0x30] ;  /* 0x0000300001d47983 */ /* 0x000f280000300800 */
[----:B------:R0:W-:Y:S04]  /*3930*/  STL [R1+0x24], R226 ;  /* 0x000024e201007387 */ /* 0x0001e80000100800 */
[----:B------:R-:W4:Y:S04]  /*3940*/  LDL.LU R213, [R1+0x34] ;  /* 0x0000340001d57983 */ /* 0x000f280000300800 */
[----:B------:R0:W-:Y:S04]  /*3950*/  STL [R1+0x28], R227 ;  /* 0x000028e301007387 */ /* 0x0001e80000100800 */
[----:B------:R-:W4:Y:S04]  /*3960*/  LDL.LU R214, [R1+0x38] ;  /* 0x0000380001d67983 */ /* 0x000f280000300800 */
[----:B------:R-:W4:Y:S04]  /*3970*/  LDL.LU R215, [R1+0x3c] ;  /* 0x00003c0001d77983 */ /* 0x000f280000300800 */
[----:B------:R-:W4:Y:S04]  /*3980*/  LDL.LU R216, [R1+0x40] ;  /* 0x0000400001d87983 */ /* 0x000f280000300800 */
[----:B--2---:R-:W2:Y:S04]  /*3990*/  LDL.LU R217, [R1+0x44] ;  /* 0x0000440001d97983 */ /* 0x004ea80000300800 */
[----:B---3--:R-:W3:Y:S04]  /*39a0*/  LDL.LU R218, [R1+0x48] ;  /* 0x0000480001da7983 */ /* 0x008ee80000300800 */
[----:B----4-:R-:W4:Y:S04]  /*39b0*/  LDL.LU R219, [R1+0x4c] ;  /* 0x00004c0001db7983 */ /* 0x010f280000300800 */
[----:B-1----:R-:W4:Y:S04]  /*39c0*/  LDL.LU R220, [R1+0x50] ;  /* 0x0000500001dc7983 */ /* 0x002f280000300800 */
[----:B------:R-:W4:Y:S04]  /*39d0*/  LDL.LU R221, [R1+0x54] ;  /* 0x0000540001dd7983 */ /* 0x000f280000300800 */
[----:B------:R-:W4:Y:S04]  /*39e0*/  LDL.LU R222, [R1+0x58] ;  /* 0x0000580001de7983 */ /* 0x000f280000300800 */
[----:B------:R-:W4:Y:S04]  /*39f0*/  LDL.LU R223, [R1+0x5c] ;  /* 0x00005c0001df7983 */ /* 0x000f280000300800 */
[----:B------:R-:W4:Y:S04]  /*3a00*/  LDL.LU R224, [R1+0x60] ;  /* 0x0000600001e07983 */ /* 0x000f280000300800 */
[----:B0-----:R-:W4:Y:S04]  /*3a10*/  LDL.LU R225, [R1+0x64] ;  /* 0x0000640001e17983 */ /* 0x001f280000300800 */
[----:B------:R-:W4:Y:S04]  /*3a20*/  LDL.LU R226, [R1+0x68] ;  /* 0x0000680001e27983 */ /* 0x000f280000300800 */
[----:B------:R-:W4:Y:S01]  /*3a30*/  LDL.LU R227, [R1+0x6c] ;  /* 0x00006c0001e37983 */ /* 0x000f220000300800 */
[----:B------:R-:W-:-:S05]  /*3a40*/  FADD R211, R71, R211 ;  /* 0x000000d347d37221 */ /* 0x000fca0000000000 */
[----:B------:R0:W-:Y:S01]  /*3a50*/  STL [R1+0x2c], R211 ;  /* 0x00002cd301007387 */ /* 0x0001e20000100800 */
[----:B------:R-:W-:-:S03]  /*3a60*/  FADD R212, R72, R212 ;  /* 0x000000d448d47221 */ /* 0x000fc60000000000 */
[----:B0-----:R0:W5:Y:S01]  /*3a70*/  LDL.LU R211, [R1+0xc8] ;  /* 0x0000c80001d37983 */ /* 0x0011620000300800 */
[----:B------:R-:W-:-:S03]  /*3a80*/  FADD R213, R73, R213 ;  /* 0x000000d549d57221 */ /* 0x000fc60000000000 */
[----:B------:R1:W-:Y:S01]  /*3a90*/  STL [R1+0x30], R212 ;  /* 0x000030d401007387 */ /* 0x0003e20000100800 */
[----:B------:R-:W-:-:S01]  /*3aa0*/  FADD R214, R74, R214 ;  /* 0x000000d64ad67221 */ /* 0x000fc20000000000 */
[----:B------:R-:W-:Y:S02]  /*3ab0*/  FADD R215, R75, R215 ;  /* 0x000000d74bd77221 */ /* 0x000fe40000000000 */
[----:B-1----:R0:W5:Y:S01]  /*3ac0*/  LDL.LU R212, [R1+0xc4] ;  /* 0x0000c40001d47983 */ /* 0x0021620000300800 */
[----:B------:R-:W-:-:S03]  /*3ad0*/  FADD R216, R76, R216 ;  /* 0x000000d84cd87221 */ /* 0x000fc60000000000 */
[----:B------:R1:W-:Y:S01]  /*3ae0*/  STL [R1+0x34], R213 ;  /* 0x000034d501007387 */ /* 0x0003e20000100800 */
[----:B--2---:R-:W-:-:S03]  /*3af0*/  FADD R217, R77, R217 ;  /* 0x000000d94dd97221 */ /* 0x004fc60000000000 */
[----:B-1----:R0:W5:Y:S01]  /*3b00*/  LDL.LU R213, [R1+0xc0] ;  /* 0x0000c00001d57983 */ /* 0x0021620000300800 */
[----:B---3--:R-:W-:-:S03]  /*3b10*/  FADD R218, R78, R218 ;  /* 0x000000da4eda7221 */ /* 0x008fc60000000000 */
[----:B------:R1:W-:Y:S01]  /*3b20*/  STL [R1+0x38], R214 ;  /* 0x000038d601007387 */ /* 0x0003e20000100800 */
[----:B----4-:R-:W-:-:S01]  /*3b30*/  FADD R219, R79, R219 ;  /* 0x000000db4fdb7221 */ /* 0x010fc20000000000 */
[----:B------:R-:W-:Y:S02]  /*3b40*/  FADD R220, R80, R220 ;  /* 0x000000dc50dc7221 */ /* 0x000fe40000000000 */
[----:B-1----:R0:W5:Y:S04]  /*3b50*/  LDL.LU R214, [R1+0xbc] ;  /* 0x0000bc0001d67983 */ /* 0x0021680000300800 */
[----:B------:R1:W-:Y:S01]  /*3b60*/  STL [R1+0x3c], R215 ;  /* 0x00003cd701007387 */ /* 0x0003e20000100800 */
[----:B------:R-:W-:-:S01]  /*3b70*/  FADD R221, R81, R221 ;  /* 0x000000dd51dd7221 */ /* 0x000fc20000000000 */
[----:B------:R-:W-:-:S02]  /*3b80*/  FADD R222, R82, R222 ;  /* 0x000000de52de7221 */ /* 0x000fc40000000000 */
[----:B-1----:R0:W5:Y:S04]  /*3b90*/  LDL.LU R215, [R1+0xb8] ;  /* 0x0000b80001d77983 */ /* 0x0021680000300800 */
[----:B------:R1:W-:Y:S01]  /*3ba0*/  STL [R1+0x40], R216 ;  /* 0x000040d801007387 */ /* 0x0003e20000100800 */
[----:B------:R-:W-:-:S03]  /*3bb0*/  FADD R223, R83, R223 ;  /* 0x000000df53df7221 */ /* 0x000fc60000000000 */
        /* <DEDUP_REMOVED lines=13> */
[----:B------:R1:W-:Y:S04]  /*3c90*/  STL [R1+0x54], R221 ;  /* 0x000054dd01007387 */ /* 0x0003e80000100800 */
        /* <DEDUP_REMOVED lines=12> */
[----:B-1----:R0:W5:Y:S01]  /*3d60*/  LDL.LU R227, [R1+0x88] ;  /* 0x0000880001e37983 */ /* 0x0021620000300800 */
        /* <DEDUP_REMOVED lines=82> */
[----:B0-----:R-:W-:-:S06]  /*4290*/  UMOV UR6, URZ ;  /* 0x0000003f00067c82 */ /* 0x001fcc0008000000 */
.L_x_28:
[----:B------:R-:W-:Y:S05]  /*42a0*/  @!P1 BRA `(.L_x_29) ;  /* 0x0000000000049947 */ /* 0x000fea0003800000 */
[----:B------:R-:W-:Y:S01]  /*42b0*/  BPT.TRAP 0x1 ;  /* 0x000000040000795c */ /* 0x000fe20000300000 */
.L_x_29:
[----:B------:R2:W-:Y:S04]  /*42c0*/  STL [R1+0x8c], R2 ;  /* 0x00008c0201007387 */ /* 0x0005e80000100800 */
[----:B--2---:R-:W2:Y:S04]  /*42d0*/  LDL R2, [R1+0x70] ;  /* 0x0000700001027983 */ /* 0x004ea80000100800 */
[----:B-----5:R3:W-:Y:S04]  /*42e0*/  STL [R1+0x88], R0 ;  /* 0x0000880001007387 */ /* 0x0207e80000100800 */
[----:B---3--:R-:W3:Y:S01]  /*42f0*/  LDL R0, [R1+0x74] ;  /* 0x0000740001007983 */ /* 0x008ee20000100800 */
[----:B-1----:R-:W-:Y:S01]  /*4300*/  IMAD.U32 R229, RZ, RZ, UR25 ;  /* 0x00000019ffe57e24 */ /* 0x002fe2000f8e00ff */
[----:B--2---:R-:W-:-:S02]  /*4310*/  ISETP.NE.AND P0, PT, R2, RZ, PT ;  /* 0x000000ff0200720c */ /* 0x004fc40003f05270 */
[----:B------:R1:W5:Y:S11]  /*4320*/  LDL.LU R2, [R1+0x8c] ;  /* 0x00008c0001027983 */ /* 0x0003760000300800 */
[----:B------:R-:W-:-:S05]  /*4330*/  @P0 LEA R229, R229, UR11, 0x3 ;  /* 0x0000000be5e50c11 */ /* 0x000fca000f8e18ff */
[----:B------:R-:W-:-:S05]  /*4340*/  @P0 VIADD R229, R229, 0x20 ;  /* 0x00000020e5e50836 */ /* 0x000fca0000000000 */
[----:B---3--:R-:W-:Y:S02]  /*4350*/  @P0 PRMT R229, R0, 0x654, R229 ;  /* 0x0000065400e50816 */ /* 0x008fe400000000e5 */
[----:B------:R1:W5:Y:S01]  /*4360*/  LDL.LU R0, [R1+0x88] ;  /* 0x0000880001007983 */ /* 0x0003620000300800 */
[----:B------:R-:W-:Y:S01]  /*4370*/  UISETP.GT.U32.AND UP0, UPT, UR13, 0x1, UPT ;  /* 0x000000010d00788c */ /* 0x000fe2000bf04070 */
[----:B------:R1:W-:Y:S05]  /*4380*/  @P0 SYNCS.ARRIVE.TRANS64.RED.A1T0 RZ, [R229+URZ], RZ ;  /* 0x000000ffe5ff09a7 */ /* 0x0003ea000810043f */
[----:B------:R-:W-:-:S13]  /*4390*/  PLOP3.LUT P0, PT, PT, PT, UP0, 0x80, 0x0 ;  /* 0x000000000000781c */ /* 0x000fda0003f0f008 */
[----:B-1----:R-:W-:Y:S05]  /*43a0*/  @P0 BRA `(.L_x_30) ;  /* 0x0000000000040947 */ /* 0x002fea0003800000 */
[----:B------:R-:W-:Y:S01]  /*43b0*/  BPT.TRAP 0x1 ;  /* 0x000000040000795c */ /* 0x000fe20000300000 */
.L_x_30:
[----:B------:R-:W-:Y:S02]  /*43c0*/  UISETP.GT.AND UP2, UPT, UR26, 0x1, UPT ;  /* 0x000000011a00788c */ /* 0x000fe4000bf44270 */
[----:B------:R-:W-:Y:S02]  /*43d0*/  UIADD3 UR23, UR23, 0x1, URZ ;  /* 0x0000000117177890 */ /* 0x000fe4000fffe03f */
[----:B------:R-:W-:Y:S02]  /*43e0*/  UIADD3 UR25, UR25, 0x1, URZ ;  /* 0x0000000119197890 */ /* 0x000fe4000fffe03f */
[----:B------:R-:W-:Y:S01]  /*43f0*/  PLOP3.LUT P0, PT, PT, PT, UP2, 0x80, 0x0 ;  /* 0x000000000000781c */ /* 0x000fe20003f0f028 */
[----:B------:R-:W-:Y:S02]  /*4400*/  UISETP.NE.AND UP0, UPT, UR23, 0x4, UPT ;  /* 0x000000041700788c */ /* 0x000fe4000bf05270 */
[----:B------:R-:W-:Y:S02]  /*4410*/  UIADD3 UR16, UR26, -0x1, URZ ;  /* 0xffffffff1a107890 */ /* 0x000fe4000fffe03f */
[----:B------:R-:W-:-:S02]  /*4420*/  USEL UR8, URZ, 0x1, UP0 ;  /* 0x000000013f087887 */ /* 0x000fc40008000000 */
[----:B------:R-:W-:Y:S02]  /*4430*/  UISETP.NE.AND UP1, UPT, UR25, 0x4, UPT ;  /* 0x000000041900788c */ /* 0x000fe4000bf25270 */
[----:B------:R-:W-:Y:S02]  /*4440*/  ULOP3.LUT UR24, UR24, UR8, URZ, 0x3c, !UPT ;  /* 0x0000000818187292 */ /* 0x000fe4000f8e3c3f */
[----:B------:R-:W-:Y:S02]  /*4450*/  USEL UR23, UR23, URZ, UP0 ;  /* 0x0000003f17177287 */ /* 0x000fe40008000000 */
[----:B------:R-:W-:Y:S01]  /*4460*/  USEL UR25, UR25, URZ, UP1 ;  /* 0x0000003f19197287 */ /* 0x000fe20008800000 */
[----:B------:R-:W-:Y:S01]  /*4470*/  UMOV UR8, 0x1 ;  /* 0x0000000100087882 */ /* 0x000fe20000000000 */
[----:B------:R-:W-:Y:S01]  /*4480*/  UMOV UR26, UR16 ;  /* 0x00000010001a7c82 */ /* 0x000fe20008000000 */
[----:B------:R-:W-:Y:S09]  /*4490*/  @P0 BRA `(.L_x_31) ;  /* 0xffffffec000c0947 */ /* 0x000ff2000383ffff */
.L_x_23:
[----:B------:R-:W-:-:S04]  /*44a0*/  UISETP.NE.AND UP0, UPT, UR6, URZ, UPT ;  /* 0x0000003f0600728c */ /* 0x000fc8000bf05270 */
[----:B------:R-:W-:-:S06]  /*44b0*/  USEL UR6, URZ, 0x1, !UP0 ;  /* 0x000000013f067887 */ /* 0x000fcc000c000000 */
[----:B------:R-:W-:-:S13]  /*44c0*/  ISETP.NE.AND P0, PT, RZ, UR6, PT ;  /* 0x00000006ff007c0c */ /* 0x000fda000bf05270 */
[----:B------:R-:W-:Y:S05]  /*44d0*/  @!P0 BRA `(.L_x_32) ;  /* 0x0000000c00c48947 */ /* 0x000fea0003800000 */
[----:B------:R-:W-:Y:S02]  /*44e0*/  WARPGROUP.DEPBAR.LE gsb0, 0x0 ;  /* 0x00008000000079c5 */ /* 0x000fe40000010000 */
[----:B-----5:R-:W-:Y:S01]  /*44f0*/  FADD R227, R89, R227 ;  /* 0x000000e359e37221 */ /* 0x020fe20000000000 */
[----:B------:R-:W-:-:S04]  /*4500*/  FADD R228, R88, R228 ;  /* 0x000000e458e47221 */ /* 0x000fc80000000000 */
[----:B------:R1:W-:Y:S04]  /*4510*/  STL [R1+0x88], R227 ;  /* 0x000088e301007387 */ /* 0x0003e80000100800 */
[----:B-1----:R-:W2:Y:S04]  /*4520*/  LDL.LU R227, [R1+0x6c] ;  /* 0x00006c0001e37983 */ /* 0x002ea80000300800 */
[----:B--2---:R1:W-:Y:S04]  /*4530*/  STL [R1+0x8c], R227 ;  /* 0x00008ce301007387 */ /* 0x0043e80000100800 */
        /* <DEDUP_REMOVED lines=52> */
[----:B-1----:R-:W2:Y:S01]  /*4880*/  LDL.LU R227, [R1] ;  /* 0x0000000001e37983 */ /* 0x002ea20000300800 */
[----:B------:R-:W-:Y:S01]  /*4890*/  FADD R226, R90, R226 ;  /* 0x000000e25ae27221 */ /* 0x000fe20000000000 */
        /* <DEDUP_REMOVED lines=97> */
[----:B--2---:R-:W-:-:S05]  /*4eb0*/  FADD R227, R60, R227 ;  /* 0x000000e33ce37221 */ /* 0x004fca0000000000 */
[----:B------:R1:W-:Y:S04]  /*4ec0*/  STL [R1], R227 ;  /* 0x000000e301007387 */ /* 0x0003e80000100800 */
[----:B-1----:R-:W2:Y:S02]  /*4ed0*/  LDL.LU R227, [R1+0xf4] ;  /* 0x0000f40001e37983 */ /* 0x002ea40000300800 */
[----:B--2---:R-:W-:-:S05]  /*4ee0*/  FADD R227, R61, R227 ;  /* 0x000000e33de37221 */ /* 0x004fca0000000000 */
[----:B------:R1:W-:Y:S04]  /*4ef0*/  STL [R1+0x4], R227 ;  /* 0x000004e301007387 */ /* 0x0003e80000100800 */
        /* <DEDUP_REMOVED lines=78> */
[----:B-1----:R1:W5:Y:S02]  /*53e0*/  LDL.LU R227, [R1+0x88] ;  /* 0x0000880001e37983 */ /* 0x0023640000300800 */
.L_x_32:
[----:B------:R-:W-:Y:S02]  /*53f0*/  WARPGROUP.DEPBAR.LE gsb0, 0x0 ;  /* 0x00008000000079c5 */ /* 0x000fe40000010000 */
[----:B------:R-:W2:Y:S02]  /*5400*/  LDC R24, c[0x0][0x28c] ;  /* 0x0000a300ff187b82 */ /* 0x000ea40000000800 */
[----:B--2---:R-:W-:-:S13]  /*5410*/  ISETP.GE.AND P0, PT, R24, 0x1, PT ;  /* 0x000000011800780c */ /* 0x004fda0003f06270 */
[----:B------:R-:W-:Y:S05]  /*5420*/  @!P0 BRA `(.L_x_33) ;  /* 0x0000000000688947 */ /* 0x000fea0003800000 */
[----:B------:R-:W-:-:S06]  /*5430*/  UISETP.NE.AND UP0, UPT, UR22, 0x3, UPT ;  /* 0x000000031600788c */ /* 0x000fcc000bf05270 */
[----:B------:R-:W-:-:S13]  /*5440*/  PLOP3.LUT P0, PT, PT, PT, UP0, 0x80, 0x0 ;  /* 0x000000000000781c */ /* 0x000fda0003f0f008 */
[----:B------:R-:W-:Y:S05]  /*5450*/  @!P0 BRA `(.L_x_34) ;  /* 0x0000000000048947 */ /* 0x000fea0003800000 */
[----:B------:R-:W-:Y:S01]  /*5460*/  BPT.TRAP 0x1 ;  /* 0x000000040000795c */ /* 0x000fe20000300000 */
.L_x_34:
[----:B-----5:R2:W-:Y:S04]  /*5470*/  STL [R1+0x8c], R2 ;  /* 0x00008c0201007387 */ /* 0x0205e80000100800 */
[----:B--2---:R-:W2:Y:S04]  /*5480*/  LDL R2, [R1+0x70] ;  /* 0x0000700001027983 */ /* 0x004ea80000100800 */
[----:B------:R3:W-:Y:S04]  /*5490*/  STL [R1+0x88], R0 ;  /* 0x0000880001007387 */ /* 0x0007e80000100800 */
[----:B---3--:R-:W3:Y:S01]  /*54a0*/  LDL R0, [R1+0x74] ;  /* 0x0000740001007983 */ /* 0x008ee20000100800 */
[----:B------:R-:W-:Y:S01]  /*54b0*/  UISETP.LT.AND UP1, UPT, UR9, 0x1, UPT ;  /* 0x000000010900788c */ /* 0x000fe2000bf21270 */
[----:B------:R-:W-:Y:S01]  /*54c0*/  IMAD.U32 R25, RZ, RZ, UR11 ;  /* 0x0000000bff197e24 */ /* 0x000fe2000f8e00ff */
[----:B--2---:R-:W-:-:S02]  /*54d0*/  ISETP.NE.AND P0, PT, R2, RZ, PT ;  /* 0x000000ff0200720c */ /* 0x004fc40003f05270 */
[----:B------:R2:W5:Y:S11]  /*54e0*/  LDL.LU R2, [R1+0x8c] ;  /* 0x00008c0001027983 */ /* 0x0005760000300800 */
[----:B------:R-:W-:-:S05]  /*54f0*/  VOTEU.ANY UP0, P0 ;  /* 0x00000000003f7886 */ /* 0x000fca0000000100 */
[----:B------:R-:W-:-:S04]  /*5500*/  @UP0 USEL UR6, UR9, 0x1, UP1 ;  /* 0x0000000109060887 */ /* 0x000fc80008800000 */
[----:B------:R-:W-:-:S06]  /*5510*/  @UP0 UIADD3 UR6, UR5, UR9, -UR6 ;  /* 0x0000000905060290 */ /* 0x000fcc000fffe806 */
[----:B------:R-:W-:-:S04]  /*5520*/  IMAD.U32 R24, RZ, RZ, UR6 ;  /* 0x00000006ff187e24 */ /* 0x000fc8000f8e00ff */
[----:B------:R-:W-:-:S05]  /*5530*/  @P0 IMAD.SHL.U32 R24, R24, 0x8, RZ ;  /* 0x0000000818180824 */ /* 0x000fca00078e00ff */
[----:B------:R-:W-:-:S04]  /*5540*/  @P0 LOP3.LUT R24, R24, 0x18, RZ, 0xc0, !PT ;  /* 0x0000001818180812 */ /* 0x000fc800078ec0ff */
[----:B------:R-:W-:-:S04]  /*5550*/  @P0 IADD3 R24, R25, 0x20, R24 ;  /* 0x0000002019180810 */ /* 0x000fc80007ffe018 */
[----:B---3--:R-:W-:Y:S02]  /*5560*/  @P0 PRMT R24, R0, 0x654, R24 ;  /* 0x0000065400180816 */ /* 0x008fe40000000018 */
[----:B------:R2:W5:Y:S01]  /*5570*/  LDL.LU R0, [R1+0x88] ;  /* 0x0000880001007983 */ /* 0x0005620000300800 */
[----:B------:R-:W-:Y:S01]  /*5580*/  UISETP.GT.U32.AND UP0, UPT, UR13, 0x1, UPT ;  /* 0x000000010d00788c */ /* 0x000fe2000bf04070 */
[----:B------:R2:W-:Y:S05]  /*5590*/  @P0 SYNCS.ARRIVE.TRANS64.RED.A1T0 RZ, [R24+URZ], RZ ;  /* 0x000000ff18ff09a7 */ /* 0x0005ea000810043f */
[----:B------:R-:W-:-:S13]  /*55a0*/  PLOP3.LUT P0, PT, PT, PT, UP0, 0x80, 0x0 ;  /* 0x000000000000781c */ /* 0x000fda0003f0f008 */
[----:B--2---:R-:W-:Y:S05]  /*55b0*/  @P0 BRA `(.L_x_33) ;  /* 0x0000000000040947 */ /* 0x004fea0003800000 */
[----:B------:R-:W-:Y:S01]  /*55c0*/  BPT.TRAP 0x1 ;  /* 0x000000040000795c */ /* 0x000fe20000300000 */
.L_x_33:
[----:B------:R2:W-:Y:S01]  /*55d0*/  STL [R1+0x90], R3 ;  /* 0x0000900301007387 */ /* 0x0005e20000100800 */
[----:B------:R-:W3:Y:S01]  /*55e0*/  LDC R28, c[0x0][0x288] ;  /* 0x0000a200ff1c7b82 */ /* 0x000ee20000000800 */
[----:B------:R-:W-:Y:S02]  /*55f0*/  ULDC UR6, c[0x0][0x284] ;  /* 0x0000a10000067ab9 */ /* 0x000fe40000000800 */
[----:B--2---:R-:W2:Y:S04]  /*5600*/  LDL.LU R3, [R1+0x80] ;  /* 0x0000800001037983 */ /* 0x004ea80000300800 */
[----:B-----5:R4:W-:Y:S04]  /*5610*/  STL [R1+0x8c], R2 ;  /* 0x00008c0201007387 */ /* 0x0209e80000100800 */
[----:B----4-:R-:W4:Y:S04]  /*5620*/  LDL.LU R2, [R1+0x84] ;  /* 0x0000840001027983 */ /* 0x010f280000300800 */
[----:B------:R0:W-:Y:S02]  /*5630*/  STL [R1+0x88], R0 ;  /* 0x0000880001007387 */ /* 0x0001e40000100800 */
[----:B0-----:R-:W0:Y:S02]  /*5640*/  S2R R0, SR_TID.X ;  /* 0x0000000000007919 */ /* 0x001e240000002100 */
[----:B0-----:R-:W-:-:S02]  /*5650*/  SHF.R.U32.HI R24, RZ, 0x2, R0 ;  /* 0x00000002ff187819 */ /* 0x001fc40000011600 */
[----:B------:R-:W-:Y:S02]  /*5660*/  LOP3.LUT R26, R0, 0x60, RZ, 0xc0, !PT ;  /* 0x00000060001a7812 */ /* 0x000fe400078ec0ff */
[----:B------:R-:W-:Y:S02]  /*5670*/  SHF.R.U32.HI R27, RZ, 0x7, R0 ;  /* 0x00000007ff1b7819 */ /* 0x000fe40000011600 */
[----:B------:R-:W-:Y:S02]  /*5680*/  LOP3.LUT R25, R24, 0x7, RZ, 0xc0, !PT ;  /* 0x0000000718197812 */ /* 0x000fe400078ec0ff */
[----:B------:R-:W-:Y:S02]  /*5690*/  SHF.R.U32.HI R26, RZ, 0x1, R26 ;  /* 0x00000001ff1a7819 */ /* 0x000fe4000001161a */
[----:B------:R-:W-:Y:S02]  /*56a0*/  LOP3.LUT R24, R27, 0x1, RZ, 0xc0, !PT ;  /* 0x000000011b187812 */ /* 0x000fe400078ec0ff */
[----:B------:R-:W-:Y:S01]  /*56b0*/  IADD3 R31, RZ, -R26, -R25 ;  /* 0x8000001aff1f7210 */ /* 0x000fe20007ffe819 */
[C---:B------:R-:W-:Y:S01]  /*56c0*/  IMAD.SHL.U32 R32, R0.reuse, 0x2, RZ ;  /* 0x0000000200207824 */ /* 0x040fe200078e00ff */
[----:B------:R-:W-:Y:S01]  /*56d0*/  LOP3.LUT R27, R0, 0x3, RZ, 0xc0, !PT ;  /* 0x00000003001b7812 */ /* 0x000fe200078ec0ff */
[----:B------:R-:W-:-:S02]  /*56e0*/  IMAD.SHL.U32 R30, R24, 0x40, RZ ;  /* 0x00000040181e7824 */ /* 0x000fc400078e00ff */
[----:B------:R-:W-:Y:S02]  /*56f0*/  IMAD R31, R24, -0x40, R31 ;  /* 0xffffffc0181f7824 */ /* 0x000fe400078e021f */
[----:B--2---:R-:W-:Y:S02]  /*5700*/  IMAD.SHL.U32 R29, R3, 0x80, RZ ;  /* 0x00000080031d7824 */ /* 0x004fe400078e00ff */
[----:B------:R0:W5:Y:S01]  /*5710*/  LDL.LU R3, [R1+0x90] ;  /* 0x0000900001037983 */ /* 0x0001620000300800 */
[----:B------:R-:W-:Y:S01]  /*5720*/  LOP3.LUT R43, R30, 0x40, R25, 0xe2, !PT ;  /* 0x000000401e2b7812 */ /* 0x000fe200078ee219 */
[----:B---3--:R-:W-:Y:S01]  /*5730*/  IMAD R42, R27, -0x2, R28 ;  /* 0xfffffffe1b2a7824 */ /* 0x008fe200078e021c */
[----:B------:R-:W-:Y:S01]  /*5740*/  ISETP.GE.AND P0, PT, R29, R28, PT ;  /* 0x0000001c1d00720c */ /* 0x000fe20003f06270 */
[C---:B----4-:R-:W-:Y:S02]  /*5750*/  IMAD.SHL.U32 R24, R2.reuse, 0x100, RZ ;  /* 0x0000010002187824 */ /* 0x050fe400078e00ff */
[----:B------:R-:W-:-:S02]  /*5760*/  IMAD.WIDE R38, R2, 0x100, RZ ;  /* 0x0000010002267825 */ /* 0x000fc400078e02ff */
[----:B------:R0:W5:Y:S04]  /*5770*/  LDL.LU R2, [R1+0x8c] ;  /* 0x00008c0001027983 */ /* 0x0001680000300800 */
[----:B------:R0:W5:Y:S01]  /*5780*/  LDL.LU R0, [R1+0x88] ;  /* 0x0000880001007983 */ /* 0x0001620000300800 */
[----:B------:R-:W-:Y:S01]  /*5790*/  ISETP.GE.OR P0, PT, R24, UR6, P0 ;  /* 0x0000000618007c0c */ /* 0x000fe20008706670 */
[----:B------:R-:W-:Y:S01]  /*57a0*/  IMAD.IADD R42, R42, 0x1, -R29 ;  /* 0x000000012a2a7824 */ /* 0x000fe200078e0a1d */
[----:B------:R-:W-:Y:S01]  /*57b0*/  IADD3 R41, -R24, UR6, R31 ;  /* 0x0000000618297c10 */ /* 0x000fe2000fffe11f */
[----:B------:R-:W-:Y:S01]  /*57c0*/  IMAD.MOV.U32 R40, RZ, RZ, -0x1 ;  /* 0xffffffffff287424 */ /* 0x000fe200078e00ff */
[----:B------:R-:W-:Y:S02]  /*57d0*/  LOP3.LUT R43, R38, R43, R26, 0xfe, !PT ;  /* 0x0000002b262b7212 */ /* 0x000fe400078efe1a */
[----:B------:R-:W-:-:S07]  /*57e0*/  LOP3.LUT R32, R29, 0x6, R32, 0xf8, !PT ;  /* 0x000000061d207812 */ /* 0x000fce00078ef820 */
[----:B0-----:R-:W-:Y:S05]  /*57f0*/  @P0 BRA `(.L_x_35) ;  /* 0x00000090000c0947 */ /* 0x001fea0003800000 */
[----:B------:R-:W0:Y:S01]  /*5800*/  LDC.64 R28, c[0x0][0x5c8] ;  /* 0x00017200ff1c7b82 */ /* 0x000e220000000a00 */
[----:B------:R-:W-:Y:S01]  /*5810*/  USHF.R.S32.HI UR7, URZ, 0x1f, UR12 ;  /* 0x0000001f3f077899 */ /* 0x000fe2000801140c */
[--C-:B------:R-:W-:Y:S01]  /*5820*/  SHF.R.S32.HI R33, RZ, 0x1f, R32.reuse ;  /* 0x0000001fff217819 */ /* 0x100fe20000011420 */
[----:B------:R-:W-:Y:S01]  /*5830*/  ULDC.64 UR10, c[0x0][0x5d0] ;  /* 0x00017400000a7ab9 */ /* 0x000fe20000000a00 */
[----:B------:R-:W-:Y:S01]  /*5840*/  BSSY B0, `(.L_x_35) ;  /* 0x00008fe000007945 */ /* 0x000fe20003800000 */
[----:B------:R-:W-:Y:S02]  /*5850*/  UIMAD UR6, UR7, UR10, URZ ;  /* 0x0000000a070672a4 */ /* 0x000fe4000f8e023f */
[----:B------:R-:W-:Y:S02]  /*5860*/  IMAD.U32 R27, RZ, RZ, UR10 ;  /* 0x0000000aff1b7e24 */ /* 0x000fe4000f8e00ff */
[----:B------:R-:W-:Y:S02]  /*5870*/  UIMAD UR6, UR12, UR11, UR6 ;  /* 0x0000000b0c0672a4 */ /* 0x000fe4000f8e0206 */
[----:B------:R-:W-:Y:S01]  /*5880*/  IMAD.WIDE.U32 R26, R27, UR12, R32 ;  /* 0x0000000c1b1a7c25 */ /* 0x000fe2000f8e0020 */
[----:B------:R-:W-:-:S03]  /*5890*/  ULDC.64 UR10, c[0x0][0x5c0] ;  /* 0x00017000000a7ab9 */ /* 0x000fc60000000a00 */
[----:B------:R-:W-:Y:S02]  /*58a0*/  VIADD R27, R27, UR6 ;  /* 0x000000061b1b7c36 */ /* 0x000fe40008000000 */
[-C--:B0-----:R-:W-:Y:S01]  /*58b0*/  IMAD R24, R39, R28.reuse, RZ ;  /* 0x0000001c27187224 */ /* 0x081fe200078e02ff */
[----:B------:R-:W-:Y:S01]  /*58c0*/  SHF.L.U64.HI R34, R28, 0x3, R29 ;  /* 0x000000031c227819 */ /* 0x000fe2000001021d */
[----:B------:R-:W-:-:S04]  /*58d0*/  IMAD.WIDE.U32 R26, R43, R28, R26 ;  /* 0x0000001c2b1a7225 */ /* 0x000fc800078e001a */
[----:B------:R-:W-:Y:S01]  /*58e0*/  IMAD R25, R43, R29, R24 ;  /* 0x0000001d2b197224 */ /* 0x000fe200078e0218 */
[----:B------:R-:W-:Y:S01]  /*58f0*/  IADD3 R24, P2, R26, UR10, RZ ;  /* 0x0000000a1a187c10 */ /* 0x000fe2000ff5e0ff */
[C---:B------:R-:W-:Y:S01]  /*5900*/  IMAD.SHL.U32 R35, R28.reuse, 0x8, RZ ;  /* 0x000000081c237824 */ /* 0x040fe200078e00ff */
[----:B------:R-:W-:Y:S01]  /*5910*/  LEA R30, P3, R28, R26, 0x7 ;  /* 0x0000001a1c1e7211 */ /* 0x000fe200078638ff */
[----:B------:R-:W-:-:S03]  /*5920*/  IMAD.IADD R27, R27, 0x1, R25 ;  /* 0x000000011b1b7824 */ /* 0x000fc600078e0219 */
[----:B------:R-:W-:Y:S02]  /*5930*/  IADD3 R26, P1, P0, R26, UR10, R35 ;  /* 0x0000000a1a1a7c10 */ /* 0x000fe4000f83e023 */
[----:B------:R-:W-:Y:S02]  /*5940*/  IADD3.X R25, R27, UR11, RZ, P2, !PT ;  /* 0x0000000b1b197c10 */ /* 0x000fe400097fe4ff */
[----:B------:R-:W-:Y:S02]  /*5950*/  FSETP.NEU.AND P2, PT, RZ, UR21, PT ;  /* 0x00000015ff007c0b */ /* 0x000fe4000bf4d000 */
[----:B------:R-:W-:Y:S02]  /*5960*/  LEA.HI.X R31, R28, R27, R29, 0x7, P3 ;  /* 0x0000001b1c1f7211 */ /* 0x000fe400018f3c1d */
[C---:B------:R-:W-:Y:S02]  /*5970*/  IADD3 R28, P3, R30.reuse, UR10, RZ ;  /* 0x0000000a1e1c7c10 */ /* 0x040fe4000ff7e0ff */
[----:B------:R-:W-:-:S02]  /*5980*/  IADD3 R30, P5, P6, R30, UR10, R35 ;  /* 0x0000000a1e1e7c10 */ /* 0x000fc4000febe023 */
[----:B------:R-:W-:Y:S02]  /*5990*/  IADD3.X R29, R31, UR11, RZ, P3, !PT ;  /* 0x0000000b1f1d7c10 */ /* 0x000fe40009ffe4ff */
[--C-:B------:R-:W-:Y:S02]  /*59a0*/  IADD3.X R27, R27, UR11, R34.reuse, P1, P0 ;  /* 0x0000000b1b1b7c10 */ /* 0x100fe40008fe0422 */
[----:B------:R-:W-:Y:S01]  /*59b0*/  IADD3.X R31, R31, UR11, R34, P5, P6 ;  /* 0x0000000b1f1f7c10 */ /* 0x000fe2000afec422 */
[----:B------:R-:W-:Y:S06]  /*59c0*/  @!P2 BRA `(.L_x_36) ;  /* 0x0000006c0014a947 */ /* 0x000fec0003800000 */
[----:B------:R-:W-:Y:S01]  /*59d0*/  ULDC.64 UR10, c[0x0][0x5b8] ;  /* 0x00016e00000a7ab9 */ /* 0x000fe20000000a00 */
[----:B------:R-:W-:Y:S01]  /*59e0*/  ISETP.GE.AND P0, PT, R41, 0x1, PT ;  /* 0x000000012900780c */ /* 0x000fe20003f06270 */
[----:B------:R-:W-:Y:S02]  /*59f0*/  UIMAD UR6, UR7, UR10, URZ ;  /* 0x0000000a070672a4 */ /* 0x000fe4000f8e023f */
[----:B------:R-:W-:Y:S01]  /*5a00*/  IMAD.U32 R35, RZ, RZ, UR10 ;  /* 0x0000000aff237e24 */ /* 0x000fe2000f8e00ff */
[----:B------:R-:W-:Y:S01]  /*5a10*/  BSSY B1, `(.L_x_37) ;  /* 0x0000010000017945 */ /* 0x000fe20003800000 */
[----:B------:R-:W-:Y:S01]  /*5a20*/  ISETP.LT.OR P3, PT, R42, 0x1, !P0 ;  /* 0x000000012a00780c */ /* 0x000fe20004761670 */
[----:B------:R-:W-:Y:S02]  /*5a30*/  UIMAD UR6, UR12, UR11, UR6 ;  /* 0x0000000b0c0672a4 */ /* 0x000fe4000f8e0206 */
[----:B------:R-:W-:Y:S01]  /*5a40*/  IMAD.WIDE.U32 R32, R35, UR12, R32 ;  /* 0x0000000c23207c25 */ /* 0x000fe2000f8e0020 */
[----:B------:R-:W-:-:S03]  /*5a50*/  ULDC.64 UR10, c[0x0][0x5a8] ;  /* 0x00016a00000a7ab9 */ /* 0x000fc60000000a00 */
[----:B------:R-:W-:Y:S02]  /*5a60*/  IMAD.MOV.U32 R36, RZ, RZ, R32 ;  /* 0x000000ffff247224 */ /* 0x000fe400078e0020 */
[----:B------:R-:W-:Y:S01]  /*5a70*/  VIADD R37, R33, UR6 ;  /* 0x0000000621257c36 */ /* 0x000fe20008000000 */
[----:B------:R-:W-:Y:S02]  /*5a80*/  ULDC.64 UR6, c[0x0][0x5b0] ;  /* 0x00016c0000067ab9 */ /* 0x000fe40000000a00 */
[----:B------:R-:W-:Y:S02]  /*5a90*/  IMAD R34, R39, UR6, RZ ;  /* 0x0000000627227c24 */ /* 0x000fe4000f8e02ff */
[----:B------:R-:W-:-:S04]  /*5aa0*/  IMAD.WIDE.U32 R32, R43, UR6, R36 ;  /* 0x000000062b207c25 */ /* 0x000fc8000f8e0024 */
[--C-:B------:R-:W-:Y:S01]  /*5ab0*/  IMAD R35, R43, UR7, R34.reuse ;  /* 0x000000072b237c24 */ /* 0x100fe2000f8e0222 */
[----:B------:R-:W-:Y:S02]  /*5ac0*/  IADD3 R32, P1, R32, UR10, RZ ;  /* 0x0000000a20207c10 */ /* 0x000fe4000ff3e0ff */
[----:B------:R-:W-:Y:S02]  /*5ad0*/  PRMT R34, RZ, 0x7610, R34 ;  /* 0x00007610ff227816 */ /* 0x000fe40000000022 */
[----:B------:R-:W-:Y:S01]  /*5ae0*/  IADD3.X R33, R33, UR11, R35, P1, !PT ;  /* 0x0000000b21217c10 */ /* 0x000fe20008ffe423 */
[----:B------:R-:W-:Y:S08]  /*5af0*/  @P3 BRA `(.L_x_38) ;  /* 0x0000000000043947 */ /* 0x000ff00003800000 */
[----:B------:R0:W5:Y:S02]  /*5b00*/  LDG.E.U8 R34, desc[UR14][R32.64] ;  /* 0x0000000e20227981 */ /* 0x000164000c1e1100 */
.L_x_38:
[----:B------:R-:W-:Y:S05]  /*5b10*/  BSYNC B1 ;  /* 0x0000000000017941 */ /* 0x000fea0003800000 */
.L_x_37:
[----:B-----5:R-:W-:Y:S01]  /*5b20*/  LOP3.LUT R34, R34, 0xff, RZ, 0xc0, !PT ;  /* 0x000000ff22227812 */ /* 0x020fe200078ec0ff */
[----:B------:R-:W-:Y:S01]  /*5b30*/  BSSY B1, `(.L_x_39) ;  /* 0x000000b000017945 */ /* 0x000fe20003800000 */
[----:B------:R-:W-:Y:S02]  /*5b40*/  ISETP.LT.OR P2, PT, R42, 0x2, !P0 ;  /* 0x000000022a00780c */ /* 0x000fe40004741670 */
[----:B------:R-:W-:-:S05]  /*5b50*/  F2FP.F16.E4M3.UNPACK_B R34, R34 ;  /* 0x00000022ff22723e */ /* 0x000fca00020006ff */
[----:B------:R-:W-:-:S05]  /*5b60*/  HADD2.F32 R34, -RZ, R34.H0_H0 ;  /* 0x20000022ff227230 */ /* 0x000fca0000004100 */
[----:B------:R-:W-:Y:S01]  /*5b70*/  FMUL R35, R34, UR21 ;  /* 0x0000001522237c20 */ /* 0x000fe20008400000 */
[----:B------:R-:W-:-:S03]  /*5b80*/  PRMT R34, RZ, 0x7610, R34 ;  /* 0x00007610ff227816 */ /* 0x000fc60000000022 */
[----:B------:R-:W-:-:S05]  /*5b90*/  FFMA R35, R228, UR20, R35 ;  /* 0x00000014e4237c23 */ /* 0x000fca0008000023 */
[----:B------:R-:W-:-:S05]  /*5ba0*/  F2FP.SATFINITE.E4M3.F32.PACK_AB_MERGE_C R35, RZ, R35, RZ ;  /* 0x00000023ff23723e */ /* 0x000fca00048070ff */
[----:B------:R2:W-:Y:S01]  /*5bb0*/  @!P3 STG.E.U8 desc[UR14][R24.64], R35 ;  /* 0x000000231800b986 */ /* 0x0005e2000c10110e */
[----:B------:R-:W-:Y:S05]  /*5bc0*/  @P2 BRA `(.L_x_40) ;  /* 0x0000000000042947 */ /* 0x000fea0003800000 */
[----:B------:R3:W5:Y:S02]  /*5bd0*/  LDG.E.U8 R34, desc[UR14][R32.64+0x1] ;  /* 0x0000010e20227981 */ /* 0x000764000c1e1100 */
.L_x_40:
[----:B------:R-:W-:Y:S05]  /*5be0*/  BSYNC B1 ;  /* 0x0000000000017941 */ /* 0x000fea0003800000 */
.L_x_39:
[----:B-----5:R-:W-:Y:S01]  /*5bf0*/  LOP3.LUT R34, R34, 0xff, RZ, 0xc0, !PT ;  /* 0x000000ff22227812 */ /* 0x020fe200078ec0ff */
[----:B------:R-:W-:Y:S01]  /*5c00*/  BSSY B1, `(.L_x_41) ;  /* 0x0000013000017945 */ /* 0x000fe20003800000 */
[----:B------:R-:W-:Y:S02]  /*5c10*/  IADD3 R45, P1, R43, 0x8, RZ ;  /* 0x000000082b2d7810 */ /* 0x000fe40007f3e0ff */
[----:B------:R-:W-:-:S03]  /*5c20*/  F2FP.F16.E4M3.UNPACK_B R34, R34 ;  /* 0x00000022ff22723e */ /* 0x000fc600020006ff */
[----:B--2---:R-:W-:Y:S01]  /*5c30*/  IMAD.X R35, RZ, RZ, R39, P1 ;  /* 0x000000ffff237224 */ /* 0x004fe200008e0627 */
[----:B------:R-:W-:Y:S01]  /*5c40*/  ISETP.GE.AND P1, PT, R41, 0x9, PT ;  /* 0x000000092900780c */ /* 0x000fe20003f26270 */
[----:B------:R-:W-:Y:S02]  /*5c50*/  HADD2.F32 R34, -RZ, R34.H0_H0 ;  /* 0x20000022ff227230 */ /* 0x000fe40000004100 */
[----:B------:R-:W-:Y:S01]  /*5c60*/  IMAD R46, R35, UR6, RZ ;  /* 0x00000006232e7c24 */ /* 0x000fe2000f8e02ff */
[----:B------:R-:W-:Y:S02]  /*5c70*/  ISETP.LT.OR P5, PT, R42, 0x1, !P1 ;  /* 0x000000012a00780c */ /* 0x000fe40004fa1670 */
[----:B------:R-:W-:Y:S01]  /*5c80*/  FMUL R44, R34, UR21 ;  /* 0x00000015222c7c20 */ /* 0x000fe20008400000 */
[----:B------:R-:W-:-:S04]  /*5c90*/  IMAD.WIDE.U32 R34, R45, UR6, R36 ;  /* 0x000000062d227c25 */ /* 0x000fc8000f8e0024 */
[----:B------:R-:W-:Y:S01]  /*5ca0*/  FFMA R44, R227, UR20, R44 ;  /* 0x00000014e32c7c23 */ /* 0x000fe2000800002c */
[----:B------:R-:W-:Y:S01]  /*5cb0*/  IMAD R45, R45, UR7, R46 ;  /* 0x000000072d2d7c24 */ /* 0x000fe2000f8e022e */
[----:B------:R-:W-:-:S03]  /*5cc0*/  IADD3 R34, P3, R34, UR10, RZ ;  /* 0x0000000a22227c10 */ /* 0x000fc6000ff7e0ff */
[----:B------:R-:W-:Y:S02]  /*5cd0*/  F2FP.SATFINITE.E4M3.F32.PACK_AB_MERGE_C R47, RZ, R44, RZ ;  /* 0x0000002cff2f723e */ /* 0x000fe400048070ff */
[----:B------:R-:W-:Y:S02]  /*5ce0*/  IADD3.X R35, R35, UR11, R45, P3, !PT ;  /* 0x0000000b23237c10 */ /* 0x000fe40009ffe42d */
[----:B------:R-:W-:Y:S01]  /*5cf0*/  PRMT R44, RZ, 0x7610, R44 ;  /* 0x00007610ff2c7816 */ /* 0x000fe2000000002c */
[----:B------:R2:W-:Y:S01]  /*5d00*/  @!P2 STG.E.U8 desc[UR14][R24.64+0x1], R47 ;  /* 0x0000012f1800a986 */ /* 0x0005e2000c10110e */
[----:B------:R-:W-:Y:S05]  /*5d10*/  @P5 BRA `(.L_x_42) ;  /* 0x0000000000045947 */ /* 0x000fea0003800000 */
[----:B------:R4:W5:Y:S02]  /*5d20*/  LDG.E.U8 R44, desc[UR14][R34.64] ;  /* 0x0000000e222c7981 */ /* 0x000964000c1e1100 */
.L_x_42:
[----:B------:R-:W-:Y:S05]  /*5d30*/  BSYNC B1 ;  /* 0x0000000000017941 */ /* 0x000fea0003800000 */
.L_x_41:
        /* <DEDUP_REMOVED lines=12> */
.L_x_44:
[----:B------:R-:W-:Y:S05]  /*5e00*/  BSYNC B1 ;  /* 0x0000000000017941 */ /* 0x000fea0003800000 */
.L_x_43:
[----:B-----5:R-:W-:Y:S01]  /*5e10*/  LOP3.LUT R44, R44, 0xff, RZ, 0xc0, !PT ;  /* 0x000000ff2c2c7812 */ /* 0x020fe200078ec0ff */
[----:B------:R-:W-:Y:S01]  /*5e20*/  BSSY B1, `(.L_x_45) ;  /* 0x000000b000017945 */ /* 0x000fe20003800000 */
[----:B------:R-:W-:Y:S02]  /*5e30*/  ISETP.LT.OR P3, PT, R42, 0x9, !P0 ;  /* 0x000000092a00780c */ /* 0x000fe40004761670 */
[----:B------:R-:W-:-:S05]  /*5e40*/  F2FP.F16.E4M3.UNPACK_B R44, R44 ;  /* 0x0000002cff2c723e */ /* 0x000fca00020006ff */
[----:B------:R-:W-:-:S05]  /*5e50*/  HADD2.F32 R44, -RZ, R44.H0_H0 ;  /* 0x2000002cff2c7230 */ /* 0x000fca0000004100 */
[----:B------:R-:W-:-:S04]  /*5e60*/  FMUL R44, R44, UR21 ;  /* 0x000000152c2c7c20 */ /* 0x000fc80008400000 */
[----:B------:R-:W-:-:S05]  /*5e70*/  FFMA R44, R225, UR20, R44 ;  /* 0x00000014e12c7c23 */ /* 0x000fca000800002c */
[----:B0-----:R-:W-:Y:S02]  /*5e80*/  F2FP.SATFINITE.E4M3.F32.PACK_AB_MERGE_C R45, RZ, R44, RZ ;  /* 0x0000002cff2d723e */ /* 0x001fe400048070ff */
[----:B------:R-:W-:-:S03]  /*5e90*/  PRMT R44, RZ, 0x7610, R44 ;  /* 0x00007610ff2c7816 */ /* 0x000fc6000000002c */
[----:B------:R0:W-:Y:S01]  /*5ea0*/  @!P2 STG.E.U8 desc[UR14][R26.64+0x1], R45 ;  /* 0x0000012d1a00a986 */ /* 0x0001e2000c10110e */
[----:B------:R-:W-:Y:S05]  /*5eb0*/  @P3 BRA `(.L_x_46) ;  /* 0x0000000000043947 */ /* 0x000fea0003800000 */
[----:B------:R0:W5:Y:S02]  /*5ec0*/  LDG.E.U8 R44, desc[UR14][R32.64+0x8] ;  /* 0x0000080e202c7981 */ /* 0x000164000c1e1100 */
.L_x_46:
[----:B------:R-:W-:Y:S05]  /*5ed0*/  BSYNC B1 ;  /* 0x0000000000017941 */ /* 0x000fea0003800000 */
.L_x_45:
[----:B-----5:R-:W-:Y:S01]  /*5ee0*/  LOP3.LUT R44, R44, 0xff, RZ, 0xc0, !PT ;  /* 0x000000ff2c2c7812 */ /* 0x020fe200078ec0ff */
[----:B------:R-:W-:Y:S01]  /*5ef0*/  BSSY B1, `(.L_x_47) ;  /* 0x000000b000017945 */ /* 0x000fe20003800000 */
[----:B------:R-:W-:Y:S02]  /*5f00*/  ISETP.LT.OR P2, PT, R42, 0xa, !P0 ;  /* 0x0000000a2a00780c */ /* 0x000fe40004741670 */
[----:B------:R-:W-:-:S05]  /*5f10*/  F2FP.F16.E4M3.UNPACK_B R44, R44 ;  /* 0x0000002cff2c723e */ /* 0x000fca00020006ff */
[----:B------:R-:W-:-:S05]  /*5f20*/  HADD2.F32 R44, -RZ, R44.H0_H0 ;  /* 0x2000002cff2c7230 */ /* 0x000fca0000004100 */
[----:B0-----:R-:W-:Y:S01]  /*5f30*/  FMUL R45, R44, UR21 ;  /* 0x000000152c2d7c20 */ /* 0x001fe20008400000 */
[----:B------:R-:W-:-:S03]  /*5f40*/  PRMT R44, RZ, 0x7610, R44 ;  /* 0x00007610ff2c7816 */ /* 0x000fc6000000002c */
[----:B------:R-:W-:-:S05]  /*5f50*/  FFMA R45, R224, UR20, R45 ;  /* 0x00000014e02d7c23 */ /* 0x000fca000800002d */
[----:B------:R-:W-:-:S05]  /*5f60*/  F2FP.SATFINITE.E4M3.F32.PACK_AB_MERGE_C R45, RZ, R45, RZ ;  /* 0x0000002dff2d723e */ /* 0x000fca00048070ff */
[----:B------:R0:W-:Y:S01]  /*5f70*/  @!P3 STG.E.U8 desc[UR14][R24.64+0x8], R45 ;  /* 0x0000082d1800b986 */ /* 0x0001e2000c10110e */
[----:B------:R-:W-:Y:S05]  /*5f80*/  @P2 BRA `(.L_x_48) ;  /* 0x0000000000042947 */ /* 0x000fea0003800000 */
[----:B------:R0:W5:Y:S02]  /*5f90*/  LDG.E.U8 R44, desc[UR14][R32.64+0x9] ;  /* 0x0000090e202c7981 */ /* 0x000164000c1e1100 */
.L_x_48:
[----:B------:R-:W-:Y:S05]  /*5fa0*/  BSYNC B1 ;  /* 0x0000000000017941 */ /* 0x000fea0003800000 */
.L_x_47:
        /* <DEDUP_REMOVED lines=12> */
.L_x_50:
[----:B------:R-:W-:Y:S05]  /*6070*/  BSYNC B1 ;  /* 0x0000000000017941 */ /* 0x000fea0003800000 */
.L_x_49:
        /* <DEDUP_REMOVED lines=12> */
.L_x_52:
[----:B------:R-:W-:Y:S05]  /*6140*/  BSYNC B1 ;  /* 0x0000000000017941 */ /* 0x000fea0003800000 */
.L_x_51:
        /* <DEDUP_REMOVED lines=12> */
.L_x_54:
[----:B------:R-:W-:Y:S05]  /*6210*/  BSYNC B1 ;  /* 0x0000000000017941 */ /* 0x000fea0003800000 */
.L_x_53:
        /* <DEDUP_REMOVED lines=12> */
.L_x_56:
[----:B------:R-:W-:Y:S05]  /*62e0*/  BSYNC B1 ;  /* 0x0000000000017941 */ /* 0x000fea0003800000 */
.L_x_55:
        /* <DEDUP_REMOVED lines=12> */
.L_x_58:
[----:B------:R-:W-:Y:S05]  /*63b0*/  BSYNC B1 ;  /* 0x0000000000017941 */ /* 0x000fea0003800000 */
.L_x_57:
        /* <DEDUP_REMOVED lines=12> */
.L_x_60:
[----:B------:R-:W-:Y:S05]  /*6480*/  BSYNC B1 ;  /* 0x0000000000017941 */ /* 0x000fea0003800000 */
.L_x_59:
        /* <DEDUP_REMOVED lines=12> */
.L_x_62:
[----:B------:R-:W-:Y:S05]  /*6550*/  BSYNC B1 ;  /* 0x0000000000017941 */ /* 0x000fea0003800000 */
.L_x_61:
        /* <DEDUP_REMOVED lines=12> */
.L_x_64:
[----:B------:R-:W-:Y:S05]  /*6620*/  BSYNC B1 ;  /* 0x0000000000017941 */ /* 0x000fea0003800000 */
.L_x_63:
        /* <DEDUP_REMOVED lines=12> */
.L_x_66:
[----:B------:R-:W-:Y:S05]  /*66f0*/  BSYNC B1 ;  /* 0x0000000000017941 */ /* 0x000fea0003800000 */
.L_x_65:
        /* <DEDUP_REMOVED lines=12> */
.L_x_68:
[----:B------:R-:W-:Y:S05]  /*67c0*/  BSYNC B1 ;  /* 0x0000000000017941 */ /* 0x000fea0003800000 */
.L_x_67:
        /* <DEDUP_REMOVED lines=12> */
.L_x_70:
[----:B------:R-:W-:Y:S05]  /*6890*/  BSYNC B1 ;  /* 0x0000000000017941 */ /* 0x000fea0003800000 */
.L_x_69:
        /* <DEDUP_REMOVED lines=12> */
.L_x_72:
[----:B------:R-:W-:Y:S05]  /*6960*/  BSYNC B1 ;  /* 0x0000000000017941 */ /* 0x000fea0003800000 */
.L_x_71:
        /* <DEDUP_REMOVED lines=12> */
.L_x_74:
[----:B------:R-:W-:Y:S05]  /*6a30*/  BSYNC B1 ;  /* 0x0000000000017941 */ /* 0x000fea0003800000 */
.L_x_73:
        /* <DEDUP_REMOVED lines=12> */
.L_x_76:
[----:B------:R-:W-:Y:S05]  /*6b00*/  BSYNC B1 ;  /* 0x0000000000017941 */ /* 0x000fea0003800000 */
.L_x_75:
        /* <DEDUP_REMOVED lines=12> */
.L_x_78:
[----:B------:R-:W-:Y:S05]  /*6bd0*/  BSYNC B1 ;  /* 0x0000000000017941 */ /* 0x000fea0003800000 */
.L_x_77:
        /* <DEDUP_REMOVED lines=12> */
.L_x_80:
[----:B------:R-:W-:Y:S05]  /*6ca0*/  BSYNC B1 ;  /* 0x0000000000017941 */ /* 0x000fea0003800000 */
.L_x_79:
        /* <DEDUP_REMOVED lines=12> */
.L_x_82:
[----:B------:R-:W-:Y:S05]  /*6d70*/  BSYNC B1 ;  /* 0x0000000000017941 */ /* 0x000fea0003800000 */
.L_x_81:
        /* <DEDUP_REMOVED lines=12> */
.L_x_84:
[----:B------:R-:W-:Y:S05]  /*6e40*/  BSYNC B1 ;  /* 0x0000000000017941 */ /* 0x000fea0003800000 */
.L_x_83:
        /* <DEDUP_REMOVED lines=12> */
.L_x_86:
[----:B------:R-:W-:Y:S05]  /*6f10*/  BSYNC B1 ;  /* 0x0000000000017941 */ /* 0x000fea0003800000 */
.L_x_85:
        /* <DEDUP_REMOVED lines=12> */
.L_x_88:
[----:B------:R-:W-:Y:S05]  /*6fe0*/  BSYNC B1 ;  /* 0x0000000000017941 */ /* 0x000fea0003800000 */
.L_x_87:
        /* <DEDUP_REMOVED lines=12> */
.L_x_90:
[----:B------:R-:W-:Y:S05]  /*70b0*/  BSYNC B1 ;  /* 0x0000000000017941 */ /* 0x000fea0003800000 */
.L_x_89:
        /* <DEDUP_REMOVED lines=12> */
.L_x_92:
[----:B------:R-:W-:Y:S05]  /*7180*/  BSYNC B1 ;  /* 0x0000000000017941 */ /* 0x000fea0003800000 */
.L_x_91:
        /* <DEDUP_REMOVED lines=12> */
.L_x_94:
[----:B------:R-:W-:Y:S05]  /*7250*/  BSYNC B1 ;  /* 0x0000000000017941 */ /* 0x000fea0003800000 */
.L_x_93:
        /* <DEDUP_REMOVED lines=12> */
.L_x_96:
[----:B------:R-:W-:Y:S05]  /*7320*/  BSYNC B1 ;  /* 0x0000000000017941 */ /* 0x000fea0003800000 */
.L_x_95:
        /* <DEDUP_REMOVED lines=12> */
.L_x_98:
[----:B------:R-:W-:Y:S05]  /*73f0*/  BSYNC B1 ;  /* 0x0000000000017941 */ /* 0x000fea0003800000 */
.L_x_97:
        /* <DEDUP_REMOVED lines=12> */
.L_x_100:
[----:B------:R-:W-:Y:S05]  /*74c0*/  BSYNC B1 ;  /* 0x0000000000017941 */ /* 0x000fea0003800000 */
.L_x_99:
        /* <DEDUP_REMOVED lines=12> */
.L_x_102:
[----:B------:R-:W-:Y:S05]  /*7590*/  BSYNC B1 ;  /* 0x0000000000017941 */ /* 0x000fea0003800000 */
.L_x_101:
        /* <DEDUP_REMOVED lines=12> */
.L_x_104:
[----:B------:R-:W-:Y:S05]  /*7660*/  BSYNC B1 ;  /* 0x0000000000017941 */ /* 0x000fea0003800000 */
.L_x_103:
        /* <DEDUP_REMOVED lines=12> */
.L_x_106:
[----:B------:R-:W-:Y:S05]  /*7730*/  BSYNC B1 ;  /* 0x0000000000017941 */ /* 0x000fea0003800000 */
.L_x_105:
        /* <DEDUP_REMOVED lines=12> */
.L_x_108:
[----:B------:R-:W-:Y:S05]  /*7800*/  BSYNC B1 ;  /* 0x0000000000017941 */ /* 0x000fea0003800000 */
.L_x_107:
        /* <DEDUP_REMOVED lines=12> */
.L_x_110:
[----:B------:R-:W-:Y:S05]  /*78d0*/  BSYNC B1 ;  /* 0x0000000000017941 */ /* 0x000fea0003800000 */
.L_x_109:
        /* <DEDUP_REMOVED lines=12> */
.L_x_112:
[----:B------:R-:W-:Y:S05]  /*79a0*/  BSYNC B1 ;  /* 0x0000000000017941 */ /* 0x000fea0003800000 */
.L_x_111:
        /* <DEDUP_REMOVED lines=12> */
.L_x_114:
[----:B------:R-:W-:Y:S05]  /*7a70*/  BSYNC B1 ;  /* 0x0000000000017941 */ /* 0x000fea0003800000 */
.L_x_113:
        /* <DEDUP_REMOVED lines=12> */
.L_x_116:
[----:B------:R-:W-:Y:S05]  /*7b40*/  BSYNC B1 ;  /* 0x0000000000017941 */ /* 0x000fea0003800000 */
.L_x_115:
        /* <DEDUP_REMOVED lines=12> */
.L_x_118:
[----:B------:R-:W-:Y:S05]  /*7c10*/  BSYNC B1 ;  /* 0x0000000000017941 */ /* 0x000fea0003800000 */
.L_x_117:
        /* <DEDUP_REMOVED lines=12> */
.L_x_120:
[----:B------:R-:W-:Y:S05]  /*7ce0*/  BSYNC B1 ;  /* 0x0000000000017941 */ /* 0x000fea0003800000 */
.L_x_119:
        /* <DEDUP_REMOVED lines=12> */
.L_x_122:
[----:B------:R-:W-:Y:S05]  /*7db0*/  BSYNC B1 ;  /* 0x0000000000017941 */ /* 0x000fea0003800000 */
.L_x_121:
        /* <DEDUP_REMOVED lines=12> */
.L_x_124:
[----:B------:R-:W-:Y:S05]  /*7e80*/  BSYNC B1 ;  /* 0x0000000000017941 */ /* 0x000fea0003800000 */
.L_x_123:
        /* <DEDUP_REMOVED lines=12> */
.L_x_126:
[----:B------:R-:W-:Y:S05]  /*7f50*/  BSYNC B1 ;  /* 0x0000000000017941 */ /* 0x000fea0003800000 */
.L_x_125:
        /* <DEDUP_REMOVED lines=12> */
.L_x_128:
[----:B------:R-:W-:Y:S05]  /*8020*/  BSYNC B1 ;  /* 0x0000000000017941 */ /* 0x000fea0003800000 */
.L_x_127:
        /* <DEDUP_REMOVED lines=12> */
.L_x_130:
[----:B------:R-:W-:Y:S05]  /*80f0*/  BSYNC B1 ;  /* 0x0000000000017941 */ /* 0x000fea0003800000 */
.L_x_129:
        /* <DEDUP_REMOVED lines=12> */
.L_x_132:
[----:B------:R-:W-:Y:S05]  /*81c0*/  BSYNC B1 ;  /* 0x0000000000017941 */ /* 0x000fea0003800000 */
.L_x_131:
        /* <DEDUP_REMOVED lines=12> */
.L_x_134:
[----:B------:R-:W-:Y:S05]  /*8290*/  BSYNC B1 ;  /* 0x0000000000017941 */ /* 0x000fea0003800000 */
.L_x_133:
        /* <DEDUP_REMOVED lines=12> */
.L_x_136:
[----:B------:R-:W-:Y:S05]  /*8360*/  BSYNC B1 ;  /* 0x0000000000017941 */ /* 0x000fea0003800000 */
.L_x_135:
        /* <DEDUP_REMOVED lines=12> */
.L_x_138:
[----:B------:R-:W-:Y:S05]  /*8430*/  BSYNC B1 ;  /* 0x0000000000017941 */ /* 0x000fea0003800000 */
.L_x_137:
        /* <DEDUP_REMOVED lines=12> */
.L_x_140:
[----:B------:R-:W-:Y:S05]  /*8500*/  BSYNC B1 ;  /* 0x0000000000017941 */ /* 0x000fea0003800000 */
.L_x_139:
        /* <DEDUP_REMOVED lines=12> */
.L_x_142:
[----:B------:R-:W-:Y:S05]  /*85d0*/  BSYNC B1 ;  /* 0x0000000000017941 */ /* 0x000fea0003800000 */
.L_x_141:
        /* <DEDUP_REMOVED lines=12> */
.L_x_144:
[----:B------:R-:W-:Y:S05]  /*86a0*/  BSYNC B1 ;  /* 0x0000000000017941 */ /* 0x000fea0003800000 */
.L_x_143:
        /* <DEDUP_REMOVED lines=12> */
.L_x_146:
[----:B------:R-:W-:Y:S05]  /*8770*/  BSYNC B1 ;  /* 0x0000000000017941 */ /* 0x000fea0003800000 */
.L_x_145:
        /* <DEDUP_REMOVED lines=12> */
.L_x_148:
[----:B------:R-:W-:Y:S05]  /*8840*/  BSYNC B1 ;  /* 0x0000000000017941 */ /* 0x000fea0003800000 */
.L_x_147:
        /* <DEDUP_REMOVED lines=12> */
.L_x_150:
[----:B------:R-:W-:Y:S05]  /*8910*/  BSYNC B1 ;  /* 0x0000000000017941 */ /* 0x000fea0003800000 */
.L_x_149:
        /* <DEDUP_REMOVED lines=12> */
.L_x_152:
[----:B------:R-:W-:Y:S05]  /*89e0*/  BSYNC B1 ;  /* 0x0000000000017941 */ /* 0x000fea0003800000 */
.L_x_151:
        /* <DEDUP_REMOVED lines=12> */
.L_x_154:
[----:B------:R-:W-:Y:S05]  /*8ab0*/  BSYNC B1 ;  /* 0x0000000000017941 */ /* 0x000fea0003800000 */
.L_x_153:
        /* <DEDUP_REMOVED lines=12> */
.L_x_156:
[----:B------:R-:W-:Y:S05]  /*8b80*/  BSYNC B1 ;  /* 0x0000000000017941 */ /* 0x000fea0003800000 */
.L_x_155:
        /* <DEDUP_REMOVED lines=12> */
.L_x_158:
[----:B------:R-:W-:Y:S05]  /*8c50*/  BSYNC B1 ;  /* 0x0000000000017941 */ /* 0x000fea0003800000 */
.L_x_157:
        /* <DEDUP_REMOVED lines=12> */
.L_x_160:
[----:B------:R-:W-:Y:S05]  /*8d20*/  BSYNC B1 ;  /* 0x0000000000017941 */ /* 0x000fea0003800000 */
.L_x_159:
[----:B-----5:R-:W-:Y:S01]  /*8d30*/  LOP3.LUT R44, R44, 0xff, RZ, 0xc0, !PT ;  /* 0x000000ff2c2c7812 */ /* 0x020fe200078ec0ff */
[----:B------:R-:W-:Y:S01]  /*8d40*/  BSSY B1, `(.L_x_161) ;  /* 0x000000b000017945 */ /* 0x000fe20003800000 */
[----:B------:R-:W-:Y:S02]  /*8d50*/  ISETP.LT.OR P2, PT, R42, 0x79, !P1 ;  /* 0x000000792a00780c */ /* 0x000fe40004f41670 */
[----:B------:R-:W-:Y:S02]  /*8d60*/  F2FP.F16.E4M3.UNPACK_B R44, R44 ;  /* 0x0000002cff2c723e */ /* 0x000fe400020006ff */
[----:B0--3--:R-:W-:-:S03]  /*8d70*/  PRMT R32, RZ, 0x7610, R32 ;  /* 0x00007610ff207816 */ /* 0x009fc60000000020 */
[----:B------:R-:W-:-:S05]  /*8d80*/  HADD2.F32 R44, -RZ, R44.H0_H0 ;  /* 0x2000002cff2c7230 */ /* 0x000fca0000004100 */
[----:B------:R-:W-:-:S04]  /*8d90*/  FMUL R44, R44, UR21 ;  /* 0x000000152c2c7c20 */ /* 0x000fc80008400000 */
[----:B------:R-:W-:-:S05]  /*8da0*/  FFMA R44, R167, UR20, R44 ;  /* 0x00000014a72c7c23 */ /* 0x000fca000800002c */
[----:B------:R-:W-:-:S05]  /*8db0*/  F2FP.SATFINITE.E4M3.F32.PACK_AB_MERGE_C R33, RZ, R44, RZ ;  /* 0x0000002cff21723e */ /* 0x000fca00048070ff */
[----:B------:R0:W-:Y:S01]  /*8dc0*/  @!P0 STG.E.U8 desc[UR14][R24.64+0x79], R33 ;  /* 0x0000792118008986 */ /* 0x0001e2000c10110e */
[----:B------:R-:W-:Y:S05]  /*8dd0*/  @P2 BRA `(.L_x_162) ;  /* 0x0000000000042947 */ /* 0x000fea0003800000 */
[----:B------:R3:W5:Y:S02]  /*8de0*/  LDG.E.U8 R32, desc[UR14][R34.64+0x78] ;  /* 0x0000780e22207981 */ /* 0x000764000c1e1100 */
.L_x_162:
[----:B------:R-:W-:Y:S05]  /*8df0*/  BSYNC B1 ;  /* 0x0000000000017941 */ /* 0x000fea0003800000 */
.L_x_161:
[----:B-----5:R-:W-:Y:S01]  /*8e00*/  LOP3.LUT R32, R32, 0xff, RZ, 0xc0, !PT ;  /* 0x000000ff20207812 */ /* 0x020fe200078ec0ff */
[----:B------:R-:W-:Y:S01]  /*8e10*/  BSSY B1, `(.L_x_163) ;  /* 0x000000b000017945 */ /* 0x000fe20003800000 */
[----:B------:R-:W-:Y:S02]  /*8e20*/  ISETP.LT.OR P1, PT, R42, 0x7a, !P1 ;  /* 0x0000007a2a00780c */ /* 0x000fe40004f21670 */
[----:B------:R-:W-:Y:S02]  /*8e30*/  F2FP.F16.E4M3.UNPACK_B R32, R32 ;  /* 0x00000020ff20723e */ /* 0x000fe400020006ff */
[----:B0-2---:R-:W-:-:S03]  /*8e40*/  PRMT R24, RZ, 0x7610, R24 ;  /* 0x00007610ff187816 */ /* 0x005fc60000000018 */
[----:B------:R-:W-:-:S05]  /*8e50*/  HADD2.F32 R32, -RZ, R32.H0_H0 ;  /* 0x20000020ff207230 */ /* 0x000fca0000004100 */
[----:B------:R-:W-:-:S04]  /*8e60*/  FMUL R25, R32, UR21 ;  /* 0x0000001520197c20 */ /* 0x000fc80008400000 */
[----:B------:R-:W-:-:S05]  /*8e70*/  FFMA R25, R166, UR20, R25 ;  /* 0x00000014a6197c23 */ /* 0x000fca0008000019 */
[----:B------:R-:W-:-:S05]  /*8e80*/  F2FP.SATFINITE.E4M3.F32.PACK_AB_MERGE_C R25, RZ, R25, RZ ;  /* 0x00000019ff19723e */ /* 0x000fca00048070ff */
[----:B------:R0:W-:Y:S01]  /*8e90*/  @!P2 STG.E.U8 desc[UR14][R26.64+0x78], R25 ;  /* 0x000078191a00a986 */ /* 0x0001e2000c10110e */
[----:B------:R-:W-:Y:S05]  /*8ea0*/  @P1 BRA `(.L_x_164) ;  /* 0x0000000000041947 */ /* 0x000fea0003800000 */
[----:B------:R2:W5:Y:S02]  /*8eb0*/  LDG.E.U8 R24, desc[UR14][R34.64+0x79] ;  /* 0x0000790e22187981 */ /* 0x000564000c1e1100 */
.L_x_164:
[----:B------:R-:W-:Y:S05]  /*8ec0*/  BSYNC B1 ;  /* 0x0000000000017941 */ /* 0x000fea0003800000 */
.L_x_163:
[----:B-----5:R-:W-:Y:S01]  /*8ed0*/  LOP3.LUT R24, R24, 0xff, RZ, 0xc0, !PT ;  /* 0x000000ff18187812 */ /* 0x020fe200078ec0ff */
[----:B------:R-:W-:Y:S01]  /*8ee0*/  BSSY B1, `(.L_x_165) ;  /* 0x0000013000017945 */ /* 0x000fe20003800000 */
[----:B------:R-:W-:Y:S02]  /*8ef0*/  IADD3 R33, P0, R43, 0x80, RZ ;  /* 0x000000802b217810 */ /* 0x000fe40007f1e0ff */
[----:B------:R-:W-:-:S03]  /*8f00*/  F2FP.F16.E4M3.UNPACK_B R24, R24 ;  /* 0x00000018ff18723e */ /* 0x000fc600020006ff */
[----:B0-----:R-:W-:Y:S01]  /*8f10*/  IMAD.X R25, RZ, RZ, R39, P0 ;  /* 0x000000ffff197224 */ /* 0x001fe200000e0627 */
[----:B------:R-:W-:Y:S01]  /*8f20*/  ISETP.GE.AND P0, PT, R41, 0x81, PT ;  /* 0x000000812900780c */ /* 0x000fe20003f06270 */
[----:B------:R-:W-:Y:S02]  /*8f30*/  HADD2.F32 R24, -RZ, R24.H0_H0 ;  /* 0x20000018ff187230 */ /* 0x000fe40000004100 */
[----:B--234-:R-:W-:Y:S01]  /*8f40*/  IMAD R34, R25, UR6, RZ ;  /* 0x0000000619227c24 */ /* 0x01cfe2000f8e02ff */
        /* <DEDUP_REMOVED lines=12> */
.L_x_166:
[----:B------:R-:W-:Y:S05]  /*9010*/  BSYNC B1 ;  /* 0x0000000000017941 */ /* 0x000fea0003800000 */
.L_x_165:
[----:B-----5:R-:W-:Y:S01]  /*9020*/  LOP3.LUT R32, R32, 0xff, RZ, 0xc0, !PT ;  /* 0x000000ff20207812 */ /* 0x020fe200078ec0ff */
[----:B------:R-:W-:Y:S01]  /*9030*/  BSSY B1, `(.L_x_167) ;  /* 0x000000b000017945 */ /* 0x000fe20003800000 */
[----:B------:R-:W-:Y:S02]  /*9040*/  ISETP.LT.OR P2, PT, R42, 0x2, !P0 ;  /* 0x000000022a00780c */ /* 0x000fe40004741670 */
[----:B------:R-:W-:Y:S02]  /*9050*/  F2FP.F16.E4M3.UNPACK_B R32, R32 ;  /* 0x00000020ff20723e */ /* 0x000fe400020006ff */
[----:B0-----:R-:W-:-:S03]  /*9060*/  PRMT R26, RZ, 0x7610, R26 ;  /* 0x00007610ff1a7816 */ /* 0x001fc6000000001a */
[----:B------:R-:W-:-:S05]  /*9070*/  HADD2.F32 R32, -RZ, R32.H0_H0 ;  /* 0x20000020ff207230 */ /* 0x000fca0000004100 */
[----:B------:R-:W-:-:S04]  /*9080*/  FMUL R27, R32, UR21 ;  /* 0x00000015201b7c20 */ /* 0x000fc80008400000 */
[----:B------:R-:W-:-:S05]  /*9090*/  FFMA R27, R164, UR20, R27 ;  /* 0x00000014a41b7c23 */ /* 0x000fca000800001b */
[----:B------:R-:W-:-:S05]  /*90a0*/  F2FP.SATFINITE.E4M3.F32.PACK_AB_MERGE_C R27, RZ, R27, RZ ;  /* 0x0000001bff1b723e */ /* 0x000fca00048070ff */
[----:B------:R0:W-:Y:S01]  /*90b0*/  @!P3 STG.E.U8 desc[UR14][R28.64], R27 ;  /* 0x0000001b1c00b986 */ /* 0x0001e2000c10110e */
[----:B------:R-:W-:Y:S05]  /*90c0*/  @P2 BRA `(.L_x_168) ;  /* 0x0000000000042947 */ /* 0x000fea0003800000 */
[----:B------:R3:W5:Y:S02]  /*90d0*/  LDG.E.U8 R26, desc[UR14][R24.64+0x1] ;  /* 0x0000010e181a7981 */ /* 0x000764000c1e1100 */
.L_x_168:
[----:B------:R-:W-:Y:S05]  /*90e0*/  BSYNC B1 ;  /* 0x0000000000017941 */ /* 0x000fea0003800000 */
.L_x_167:
[----:B-----5:R-:W-:Y:S01]  /*90f0*/  LOP3.LUT R26, R26, 0xff, RZ, 0xc0, !PT ;  /* 0x000000ff1a1a7812 */ /* 0x020fe200078ec0ff */
[----:B------:R-:W-:Y:S01]  /*9100*/  BSSY B1, `(.L_x_169) ;  /* 0x0000013000017945 */ /* 0x000fe20003800000 */
[----:B------:R-:W-:Y:S02]  /*9110*/  IADD3 R43, P1, R43, 0x88, RZ ;  /* 0x000000882b2b7810 */ /* 0x000fe40007f3e0ff */
[----:B------:R-:W-:Y:S02]  /*9120*/  F2FP.F16.E4M3.UNPACK_B R26, R26 ;  /* 0x0000001aff1a723e */ /* 0x000fe400020006ff */
[----:B------:R-:W-:Y:S01]  /*9130*/  PRMT R32, RZ, 0x7610, R32 ;  /* 0x00007610ff207816 */ /* 0x000fe20000000020 */
[----:B------:R-:W-:Y:S01]  /*9140*/  IMAD.X R38, RZ, RZ, R39, P1 ;  /* 0x000000ffff267224 */ /* 0x000fe200008e0627 */
[----:B------:R-:W-:Y:S01]  /*9150*/  ISETP.GE.AND P1, PT, R41, 0x89, PT ;  /* 0x000000892900780c */ /* 0x000fe20003f26270 */
[----:B------:R-:W-:Y:S02]  /*9160*/  HADD2.F32 R26, -RZ, R26.H0_H0 ;  /* 0x2000001aff1a7230 */ /* 0x000fe40000004100 */
[----:B------:R-:W-:Y:S01]  /*9170*/  IMAD R38, R38, UR6, RZ ;  /* 0x0000000626267c24 */ /* 0x000fe2000f8e02ff */
[----:B------:R-:W-:Y:S01]  /*9180*/  ISETP.LT.OR P5, PT, R42, 0x1, !P1 ;  /* 0x000000012a00780c */ /* 0x000fe20004fa1670 */
[----:B------:R-:W-:-:S04]  /*9190*/  IMAD.WIDE.U32 R36, R43, UR6, R36 ;  /* 0x000000062b247c25 */ /* 0x000fc8000f8e0024 */
[----:B------:R-:W-:Y:S01]  /*91a0*/  FMUL R26, R26, UR21 ;  /* 0x000000151a1a7c20 */ /* 0x000fe20008400000 */
[----:B------:R-:W-:-:S03]  /*91b0*/  IMAD R43, R43, UR7, R38 ;  /* 0x000000072b2b7c24 */ /* 0x000fc6000f8e0226 */
[----:B------:R-:W-:Y:S01]  /*91c0*/  FFMA R163, R163, UR20, R26 ;  /* 0x00000014a3a37c23 */ /* 0x000fe2000800001a */
[----:B------:R-:W-:-:S04]  /*91d0*/  IADD3 R26, P3, R36, UR10, RZ ;  /* 0x0000000a241a7c10 */ /* 0x000fc8000ff7e0ff */
[----:B------:R-:W-:Y:S02]  /*91e0*/  F2FP.SATFINITE.E4M3.F32.PACK_AB_MERGE_C R163, RZ, R163, RZ ;  /* 0x000000a3ffa3723e */ /* 0x000fe400048070ff */
[----:B0-----:R-:W-:-:S03]  /*91f0*/  IADD3.X R27, R37, UR11, R43, P3, !PT ;  /* 0x0000000b251b7c10 */ /* 0x001fc60009ffe42b */
[----:B------:R0:W-:Y:S01]  /*9200*/  @!P2 STG.E.U8 desc[UR14][R28.64+0x1], R163 ;  /* 0x000001a31c00a986 */ /* 0x0001e2000c10110e */
[----:B------:R-:W-:Y:S05]  /*9210*/  @P5 BRA `(.L_x_170) ;  /* 0x0000000000045947 */ /* 0x000fea0003800000 */
[----:B------:R4:W5:Y:S02]  /*9220*/  LDG.E.U8 R32, desc[UR14][R26.64] ;  /* 0x0000000e1a207981 */ /* 0x000964000c1e1100 */
.L_x_170:
[----:B------:R-:W-:Y:S05]  /*9230*/  BSYNC B1 ;  /* 0x0000000000017941 */ /* 0x000fea0003800000 */
.L_x_169:
        /* <DEDUP_REMOVED lines=12> */
.L_x_172:
[----:B------:R-:W-:Y:S05]  /*9300*/  BSYNC B1 ;  /* 0x0000000000017941 */ /* 0x000fea0003800000 */
.L_x_171:
        /* <DEDUP_REMOVED lines=12> */
.L_x_174:
[----:B------:R-:W-:Y:S05]  /*93d0*/  BSYNC B1 ;  /* 0x0000000000017941 */ /* 0x000fea0003800000 */
.L_x_173:
        /* <DEDUP_REMOVED lines=12> */
.L_x_176:
[----:B------:R-:W-:Y:S05]  /*94a0*/  BSYNC B1 ;  /* 0x0000000000017941 */ /* 0x000fea0003800000 */
.L_x_175:
        /* <DEDUP_REMOVED lines=12> */
.L_x_178:
[----:B------:R-:W-:Y:S05]  /*9570*/  BSYNC B1 ;  /* 0x0000000000017941 */ /* 0x000fea0003800000 */
.L_x_177:
        /* <DEDUP_REMOVED lines=12> */
.L_x_180:
[----:B------:R-:W-:Y:S05]  /*9640*/  BSYNC B1 ;  /* 0x0000000000017941 */ /* 0x000fea0003800000 */
.L_x_179:
        /* <DEDUP_REMOVED lines=12> */
.L_x_182:
[----:B------:R-:W-:Y:S05]  /*9710*/  BSYNC B1 ;  /* 0x0000000000017941 */ /* 0x000fea0003800000 */
.L_x_181:
        /* <DEDUP_REMOVED lines=12> */
.L_x_184:
[----:B------:R-:W-:Y:S05]  /*97e0*/  BSYNC B1 ;  /* 0x0000000000017941 */ /* 0x000fea0003800000 */
.L_x_183:
        /* <DEDUP_REMOVED lines=12> */
.L_x_186:
[----:B------:R-:W-:Y:S05]  /*98b0*/  BSYNC B1 ;  /* 0x0000000000017941 */ /* 0x000fea0003800000 */
.L_x_185:
        /* <DEDUP_REMOVED lines=12> */
.L_x_188:
[----:B------:R-:W-:Y:S05]  /*9980*/  BSYNC B1 ;  /* 0x0000000000017941 */ /* 0x000fea0003800000 */
.L_x_187:
        /* <DEDUP_REMOVED lines=12> */
.L_x_190:
[----:B------:R-:W-:Y:S05]  /*9a50*/  BSYNC B1 ;  /* 0x0000000000017941 */ /* 0x000fea0003800000 */
.L_x_189:
        /* <DEDUP_REMOVED lines=12> */
.L_x_192:
[----:B------:R-:W-:Y:S05]  /*9b20*/  BSYNC B1 ;  /* 0x0000000000017941 */ /* 0x000fea0003800000 */
.L_x_191:
[----:B-----5:R-:W-:Y:S01]  /*9b30*/  LOP3.LUT R32, R32, 0xff, RZ, 0xc0, !PT ;  /* 0x000000ff20207812 */ /* 0x020fe200078ec0ff */
[----:B------:R-:W-:Y:S01]  /*9b40*/  BSSY B1, `(.L_x_193) ;  /* 0x000000b000017945 */ /* 0x000fe20003800000 */
[----:B------:R-:W-:Y:S02]  /*9b50*/  ISETP.LT.OR P3, PT, R42, 0x19, !P1 ;  /* 0x000000192a00780c */ /* 0x000fe40004f61670 */
[----:B------:R-:W-:-:S05]  /*9b60*/  F2FP.F16.E4M3.UNPACK_B R32, R32 ;  /* 0x00000020ff20723e */ /* 0x000fca00020006ff */
[----:B------:R-:W-:-:S05]  /*9b70*/  HADD2.F32 R32, -RZ, R32.H0_H0 ;  /* 0x20000020ff207230 */ /* 0x000fca0000004100 */
[----:B------:R-:W-:-:S04]  /*9b80*/  FMUL R32, R32, UR21 ;  /* 0x0000001520207c20 */ /* 0x000fc80008400000 */
[----:B------:R-:W-:Y:S01]  /*9b90*/  FFMA R32, R23, UR20, R32 ;  /* 0x0000001417207c23 */ /* 0x000fe20008000020 */
[----:B------:R-:W-:-:S04]  /*9ba0*/  PRMT R23, RZ, 0x7610, R23 ;  /* 0x00007610ff177816 */ /* 0x000fc80000000017 */
[----:B0-----:R-:W-:-:S05]  /*9bb0*/  F2FP.SATFINITE.E4M3.F32.PACK_AB_MERGE_C R33, RZ, R32, RZ ;  /* 0x00000020ff21723e */ /* 0x001fca00048070ff */
[----:B------:R0:W-:Y:S01]  /*9bc0*/  @!P2 STG.E.U8 desc[UR14][R28.64+0x19], R33 ;  /* 0x000019211c00a986 */ /* 0x0001e2000c10110e */
[----:B------:R-:W-:Y:S05]  /*9bd0*/  @P3 BRA `(.L_x_194) ;  /* 0x0000000000043947 */ /* 0x000fea0003800000 */
[----:B------:R0:W5:Y:S02]  /*9be0*/  LDG.E.U8 R23, desc[UR14][R26.64+0x18] ;  /* 0x0000180e1a177981 */ /* 0x000164000c1e1100 */
.L_x_194:
[----:B------:R-:W-:Y:S05]  /*9bf0*/  BSYNC B1 ;  /* 0x0000000000017941 */ /* 0x000fea0003800000 */
.L_x_193:
        /* <DEDUP_REMOVED lines=8> */
[----:B------:R-:W-:-:S05]  /*9c80*/  F2FP.SATFINITE.E4M3.F32.PACK_AB_MERGE_C R23, RZ, R23, RZ ;  /* 0x00000017ff17723e */ /* 0x000fca00048070ff */
[----:B------:R0:W-:Y:S01]  /*9c90*/  @!P3 STG.E.U8 desc[UR14][R30.64+0x18], R23 ;  /* 0x000018171e00b986 */ /* 0x0001e2000c10110e */
[----:B------:R-:W-:Y:S05]  /*9ca0*/  @P2 BRA `(.L_x_196) ;  /* 0x0000000000042947 */ /* 0x000fea0003800000 */
[----:B------:R0:W5:Y:S02]  /*9cb0*/  LDG.E.U8 R22, desc[UR14][R26.64+0x19] ;  /* 0x0000190e1a167981 */ /* 0x000164000c1e1100 */
.L_x_196:
[----:B------:R-:W-:Y:S05]  /*9cc0*/  BSYNC B1 ;  /* 0x0000000000017941 */ /* 0x000fea0003800000 */
.L_x_195:
        /* <DEDUP_REMOVED lines=12> */
.L_x_198:
[----:B------:R-:W-:Y:S05]  /*9d90*/  BSYNC B1 ;  /* 0x0000000000017941 */ /* 0x000fea0003800000 */
.L_x_197:
        /* <DEDUP_REMOVED lines=12> */
.L_x_200:
[----:B------:R-:W-:Y:S05]  /*9e60*/  BSYNC B1 ;  /* 0x0000000000017941 */ /* 0x000fea0003800000 */
.L_x_199:
        /* <DEDUP_REMOVED lines=12> */
.L_x_202:
[----:B------:R-:W-:Y:S05]  /*9f30*/  BSYNC B1 ;  /* 0x0000000000017941 */ /* 0x000fea0003800000 */
.L_x_201:
        /* <DEDUP_REMOVED lines=12> */
.L_x_204:
[----:B------:R-:W-:Y:S05]  /*a000*/  BSYNC B1 ;  /* 0x0000000000017941 */ /* 0x000fea0003800000 */
.L_x_203:
        /* <DEDUP_REMOVED lines=12> */
.L_x_206:
[----:B------:R-:W-:Y:S05]  /*a0d0*/  BSYNC B1 ;  /* 0x0000000000017941 */ /* 0x000fea0003800000 */
.L_x_205:
        /* <DEDUP_REMOVED lines=12> */
.L_x_208:
[----:B------:R-:W-:Y:S05]  /*a1a0*/  BSYNC B1 ;  /* 0x0000000000017941 */ /* 0x000fea0003800000 */
.L_x_207:
        /* <DEDUP_REMOVED lines=12> */
.L_x_210:
[----:B------:R-:W-:Y:S05]  /*a270*/  BSYNC B1 ;  /* 0x0000000000017941 */ /* 0x000fea0003800000 */
.L_x_209:
        /* <DEDUP_REMOVED lines=12> */
.L_x_212:
[----:B------:R-:W-:Y:S05]  /*a340*/  BSYNC B1 ;  /* 0x0000000000017941 */ /* 0x000fea0003800000 */
.L_x_211:
        /* <DEDUP_REMOVED lines=12> */
.L_x_214:
[----:B------:R-:W-:Y:S05]  /*a410*/  BSYNC B1 ;  /* 0x0000000000017941 */ /* 0x000fea0003800000 */
.L_x_213:
        /* <DEDUP_REMOVED lines=12> */
.L_x_216:
[----:B------:R-:W-:Y:S05]  /*a4e0*/  BSYNC B1 ;  /* 0x0000000000017941 */ /* 0x000fea0003800000 */
.L_x_215:
        /* <DEDUP_REMOVED lines=12> */
.L_x_218:
[----:B------:R-:W-:Y:S05]  /*a5b0*/  BSYNC B1 ;  /* 0x0000000000017941 */ /* 0x000fea0003800000 */
.L_x_217:
        /* <DEDUP_REMOVED lines=12> */
.L_x_220:
[----:B------:R-:W-:Y:S05]  /*a680*/  BSYNC B1 ;  /* 0x0000000000017941 */ /* 0x000fea0003800000 */
.L_x_219:
        /* <DEDUP_REMOVED lines=12> */
.L_x_222:
[----:B------:R-:W-:Y:S05]  /*a750*/  BSYNC B1 ;  /* 0x0000000000017941 */ /* 0x000fea0003800000 */
.L_x_221:
        /* <DEDUP_REMOVED lines=12> */
.L_x_224:
[----:B------:R-:W-:Y:S05]  /*a820*/  BSYNC B1 ;  /* 0x0000000000017941 */ /* 0x000fea0003800000 */
.L_x_223:
        /* <DEDUP_REMOVED lines=12> */
.L_x_226:
[----:B------:R-:W-:Y:S05]  /*a8f0*/  BSYNC B1 ;  /* 0x0000000000017941 */ /* 0x000fea0003800000 */
.L_x_225:
        /* <DEDUP_REMOVED lines=12> */
.L_x_228:
[----:B------:R-:W-:Y:S05]  /*a9c0*/  BSYNC B1 ;  /* 0x0000000000017941 */ /* 0x000fea0003800000 */
.L_x_227:
        /* <DEDUP_REMOVED lines=12> */
.L_x_230:
[----:B------:R-:W-:Y:S05]  /*aa90*/  BSYNC B1 ;  /* 0x0000000000017941 */ /* 0x000fea0003800000 */
.L_x_229:
        /* <DEDUP_REMOVED lines=12> */
.L_x_232:
[----:B------:R-:W-:Y:S05]  /*ab60*/  BSYNC B1 ;  /* 0x0000000000017941 */ /* 0x000fea0003800000 */
.L_x_231:
        /* <DEDUP_REMOVED lines=12> */
.L_x_234:
[----:B------:R-:W-:Y:S05]  /*ac30*/  BSYNC B1 ;  /* 0x0000000000017941 */ /* 0x000fea0003800000 */
.L_x_233:
        /* <DEDUP_REMOVED lines=12> */
.L_x_236:
[----:B------:R-:W-:Y:S05]  /*ad00*/  BSYNC B1 ;  /* 0x0000000000017941 */ /* 0x000fea0003800000 */
.L_x_235:
[----:B-----5:R-:W-:Y:S01]  /*ad10*/  LOP3.LUT R2, R2, 0xff, RZ, 0xc0, !PT ;  /* 0x000000ff02027812 */ /* 0x020fe200078ec0ff */
[----:B------:R-:W-:Y:S01]  /*ad20*/  BSSY B1, `(.L_x_237) ;  /* 0x000000b000017945 */ /* 0x000fe20003800000 */
[----:B------:R-:W-:Y:S02]  /*ad30*/  ISETP.LT.OR P3, PT, R42, 0x49, !P0 ;  /* 0x000000492a00780c */ /* 0x000fe40004761670 */
[----:B------:R-:W-:-:S05]  /*ad40*/  F2FP.F16.E4M3.UNPACK_B R2, R2 ;  /* 0x00000002ff02723e */ /* 0x000fca00020006ff */
[----:B------:R-:W-:-:S05]  /*ad50*/  HADD2.F32 R2, -RZ, R2.H0_H0 ;  /* 0x20000002ff027230 */ /* 0x000fca0000004100 */
[----:B0-----:R-:W-:-:S04]  /*ad60*/  FMUL R3, R2, UR21 ;  /* 0x0000001502037c20 */ /* 0x001fc80008400000 */
[----:B------:R-:W-:Y:S01]  /*ad70*/  FFMA R3, R0, UR20, R3 ;  /* 0x0000001400037c23 */ /* 0x000fe20008000003 */
[----:B------:R-:W-:-:S04]  /*ad80*/  PRMT R0, RZ, 0x7610, R0 ;  /* 0x00007610ff007816 */ /* 0x000fc80000000000 */
[----:B------:R-:W-:-:S05]  /*ad90*/  F2FP.SATFINITE.E4M3.F32.PACK_AB_MERGE_C R3, RZ, R3, RZ ;  /* 0x00000003ff03723e */ /* 0x000fca00048070ff */
[----:B------:R0:W-:Y:S01]  /*ada0*/  @!P2 STG.E.U8 desc[UR14][R30.64+0x41], R3 ;  /* 0x000041031e00a986 */ /* 0x0001e2000c10110e */
[----:B------:R-:W-:Y:S05]  /*adb0*/  @P3 BRA `(.L_x_238) ;  /* 0x0000000000043947 */ /* 0x000fea0003800000 */
[----:B------:R0:W5:Y:S02]  /*adc0*/  LDG.E.U8 R0, desc[UR14][R24.64+0x48] ;  /* 0x0000480e18007981 */ /* 0x000164000c1e1100 */
.L_x_238:
[----:B------:R-:W-:Y:S05]  /*add0*/  BSYNC B1 ;  /* 0x0000000000017941 */ /* 0x000fea0003800000 */
.L_x_237:
[----:B------:R-:W2:Y:S01]  /*ade0*/  LDL.LU R2, [R1] ;  /* 0x0000000001027983 */ /* 0x000ea20000300800 */
[----:B-----5:R-:W-:Y:S01]  /*adf0*/  LOP3.LUT R0, R0, 0xff, RZ, 0xc0, !PT ;  /* 0x000000ff00007812 */ /* 0x020fe200078ec0ff */
[----:B------:R-:W-:Y:S01]  /*ae00*/  BSSY B1, `(.L_x_239) ;  /* 0x000000b000017945 */ /* 0x000fe20003800000 */
[----:B------:R-:W-:Y:S02]  /*ae10*/  ISETP.LT.OR P2, PT, R42, 0x4a, !P0 ;  /* 0x0000004a2a00780c */ /* 0x000fe40004741670 */
[----:B------:R-:W-:-:S05]  /*ae20*/  F2FP.F16.E4M3.UNPACK_B R0, R0 ;  /* 0x00000000ff00723e */ /* 0x000fca00020006ff */
[----:B------:R-:W-:-:S05]  /*ae30*/  HADD2.F32 R0, -RZ, R0.H0_H0 ;  /* 0x20000000ff007230 */ /* 0x000fca0000004100 */
[----:B------:R-:W-:-:S04]  /*ae40*/  FMUL R0, R0, UR21 ;  /* 0x0000001500007c20 */ /* 0x000fc80008400000 */
[----:B--2---:R-:W-:-:S05]  /*ae50*/  FFMA R0, R2, UR20, R0 ;  /* 0x0000001402007c23 */ /* 0x004fca0008000000 */
[----:B0-----:R-:W-:Y:S02]  /*ae60*/  F2FP.SATFINITE.E4M3.F32.PACK_AB_MERGE_C R3, RZ, R0, RZ ;  /* 0x00000000ff03723e */ /* 0x001fe400048070ff */
[----:B------:R-:W-:-:S03]  /*ae70*/  PRMT R0, RZ, 0x7610, R0 ;  /* 0x00007610ff007816 */ /* 0x000fc60000000000 */
[----:B------:R0:W-:Y:S01]  /*ae80*/  @!P3 STG.E.U8 desc[UR14][R28.64+0x48], R3 ;  /* 0x000048031c00b986 */ /* 0x0001e2000c10110e */
[----:B------:R-:W-:Y:S05]  /*ae90*/  @P2 BRA `(.L_x_240) ;  /* 0x0000000000042947 */ /* 0x000fea0003800000 */
[----:B------:R2:W5:Y:S02]  /*aea0*/  LDG.E.U8 R0, desc[UR14][R24.64+0x49] ;  /* 0x0000490e18007981 */ /* 0x000564000c1e1100 */
.L_x_240:
[----:B------:R-:W-:Y:S05]  /*aeb0*/  BSYNC B1 ;  /* 0x0000000000017941 */ /* 0x000fea0003800000 */
.L_x_239:
[----:B------:R-:W3:Y:S01]  /*aec0*/  LDL.LU R2, [R1+0x4] ;  /* 0x0000040001027983 */ /* 0x000ee20000300800 */
[----:B-----5:R-:W-:Y:S01]  /*aed0*/  LOP3.LUT R0, R0, 0xff, RZ, 0xc0, !PT ;  /* 0x000000ff00007812 */ /* 0x020fe200078ec0ff */
[----:B------:R-:W-:Y:S01]  /*aee0*/  BSSY B1, `(.L_x_241) ;  /* 0x000000b000017945 */ /* 0x000fe20003800000 */
[----:B------:R-:W-:Y:S02]  /*aef0*/  ISETP.LT.OR P3, PT, R42, 0x49, !P1 ;  /* 0x000000492a00780c */ /* 0x000fe40004f61670 */
[----:B------:R-:W-:-:S05]  /*af00*/  F2FP.F16.E4M3.UNPACK_B R0, R0 ;  /* 0x00000000ff00723e */ /* 0x000fca00020006ff */
[----:B------:R-:W-:-:S05]  /*af10*/  HADD2.F32 R0, -RZ, R0.H0_H0 ;  /* 0x20000000ff007230 */ /* 0x000fca0000004100 */
[----:B------:R-:W-:-:S04]  /*af20*/  FMUL R0, R0, UR21 ;  /* 0x0000001500007c20 */ /* 0x000fc80008400000 */
[----:B---3--:R-:W-:-:S05]  /*af30*/  FFMA R0, R2, UR20, R0 ;  /* 0x0000001402007c23 */ /* 0x008fca0008000000 */
[----:B0-----:R-:W-:Y:S02]  /*af40*/  F2FP.SATFINITE.E4M3.F32.PACK_AB_MERGE_C R3, RZ, R0, RZ ;  /* 0x00000000ff03723e */ /* 0x001fe400048070ff */
[----:B------:R-:W-:-:S03]  /*af50*/  PRMT R0, RZ, 0x7610, R0 ;  /* 0x00007610ff007816 */ /* 0x000fc60000000000 */
[----:B------:R0:W-:Y:S01]  /*af60*/  @!P2 STG.E.U8 desc[UR14][R28.64+0x49], R3 ;  /* 0x000049031c00a986 */ /* 0x0001e2000c10110e */
[----:B------:R-:W-:Y:S05]  /*af70*/  @P3 BRA `(.L_x_242) ;  /* 0x0000000000043947 */ /* 0x000fea0003800000 */
[----:B------:R3:W5:Y:S02]  /*af80*/  LDG.E.U8 R0, desc[UR14][R26.64+0x48] ;  /* 0x0000480e1a007981 */ /* 0x000764000c1e1100 */
.L_x_242:
[----:B------:R-:W-:Y:S05]  /*af90*/  BSYNC B1 ;  /* 0x0000000000017941 */ /* 0x000fea0003800000 */
.L_x_241:
[----:B------:R-:W2:Y:S01]  /*afa0*/  LDL.LU R2, [R1+0x8] ;  /* 0x0000080001027983 */ /* 0x000ea20000300800 */
        /* <DEDUP_REMOVED lines=12> */
.L_x_244:
[----:B------:R-:W-:Y:S05]  /*b070*/  BSYNC B1 ;  /* 0x0000000000017941 */ /* 0x000fea0003800000 */
.L_x_243:
        /* <DEDUP_REMOVED lines=13> */
.L_x_246:
[----:B------:R-:W-:Y:S05]  /*b150*/  BSYNC B1 ;  /* 0x0000000000017941 */ /* 0x000fea0003800000 */
.L_x_245:
        /* <DEDUP_REMOVED lines=13> */
.L_x_248:
[----:B------:R-:W-:Y:S05]  /*b230*/  BSYNC B1 ;  /* 0x0000000000017941 */ /* 0x000fea0003800000 */
.L_x_247:
        /* <DEDUP_REMOVED lines=13> */
.L_x_250:
[----:B------:R-:W-:Y:S05]  /*b310*/  BSYNC B1 ;  /* 0x0000000000017941 */ /* 0x000fea0003800000 */
.L_x_249:
        /* <DEDUP_REMOVED lines=13> */
.L_x_252:
[----:B------:R-:W-:Y:S05]  /*b3f0*/  BSYNC B1 ;  /* 0x0000000000017941 */ /* 0x000fea0003800000 */
.L_x_251:
        /* <DEDUP_REMOVED lines=13> */
.L_x_254:
[----:B------:R-:W-:Y:S05]  /*b4d0*/  BSYNC B1 ;  /* 0x0000000000017941 */ /* 0x000fea0003800000 */
.L_x_253:
        /* <DEDUP_REMOVED lines=13> */
.L_x_256:
[----:B------:R-:W-:Y:S05]  /*b5b0*/  BSYNC B1 ;  /* 0x0000000000017941 */ /* 0x000fea0003800000 */
.L_x_255:
        /* <DEDUP_REMOVED lines=13> */
.L_x_258:
[----:B------:R-:W-:Y:S05]  /*b690*/  BSYNC B1 ;  /* 0x0000000000017941 */ /* 0x000fea0003800000 */
.L_x_257:
        /* <DEDUP_REMOVED lines=13> */
.L_x_260:
[----:B------:R-:W-:Y:S05]  /*b770*/  BSYNC B1 ;  /* 0x0000000000017941 */ /* 0x000fea0003800000 */
.L_x_259:
        /* <DEDUP_REMOVED lines=13> */
.L_x_262:
[----:B------:R-:W-:Y:S05]  /*b850*/  BSYNC B1 ;  /* 0x0000000000017941 */ /* 0x000fea0003800000 */
.L_x_261:
        /* <DEDUP_REMOVED lines=13> */
.L_x_264:
[----:B------:R-:W-:Y:S05]  /*b930*/  BSYNC B1 ;  /* 0x0000000000017941 */ /* 0x000fea0003800000 */
.L_x_263:
        /* <DEDUP_REMOVED lines=13> */
.L_x_266:
[----:B------:R-:W-:Y:S05]  /*ba10*/  BSYNC B1 ;  /* 0x0000000000017941 */ /* 0x000fea0003800000 */
.L_x_265:
        /* <DEDUP_REMOVED lines=13> */
.L_x_268:
[----:B------:R-:W-:Y:S05]  /*baf0*/  BSYNC B1 ;  /* 0x0000000000017941 */ /* 0x000fea0003800000 */
.L_x_267:
        /* <DEDUP_REMOVED lines=13> */
.L_x_270:
[----:B------:R-:W-:Y:S05]  /*bbd0*/  BSYNC B1 ;  /* 0x0000000000017941 */ /* 0x000fea0003800000 */
.L_x_269:
        /* <DEDUP_REMOVED lines=13> */
.L_x_272:
[----:B------:R-:W-:Y:S05]  /*bcb0*/  BSYNC B1 ;  /* 0x0000000000017941 */ /* 0x000fea0003800000 */
.L_x_271:
        /* <DEDUP_REMOVED lines=13> */
.L_x_274:
[----:B------:R-:W-:Y:S05]  /*bd90*/  BSYNC B1 ;  /* 0x0000000000017941 */ /* 0x000fea0003800000 */
.L_x_273:
        /* <DEDUP_REMOVED lines=13> */
.L_x_276:
[----:B------:R-:W-:Y:S05]  /*be70*/  BSYNC B1 ;  /* 0x0000000000017941 */ /* 0x000fea0003800000 */
.L_x_275:
        /* <DEDUP_REMOVED lines=13> */
.L_x_278:
[----:B------:R-:W-:Y:S05]  /*bf50*/  BSYNC B1 ;  /* 0x0000000000017941 */ /* 0x000fea0003800000 */
.L_x_277:
        /* <DEDUP_REMOVED lines=13> */
.L_x_280:
[----:B------:R-:W-:Y:S05]  /*c030*/  BSYNC B1 ;  /* 0x0000000000017941 */ /* 0x000fea0003800000 */
.L_x_279:
        /* <DEDUP_REMOVED lines=13> */
.L_x_282:
[----:B------:R-:W-:Y:S05]  /*c110*/  BSYNC B1 ;  /* 0x0000000000017941 */ /* 0x000fea0003800000 */
.L_x_281:
        /* <DEDUP_REMOVED lines=13> */
.L_x_284:
[----:B------:R-:W-:Y:S05]  /*c1f0*/  BSYNC B1 ;  /* 0x0000000000017941 */ /* 0x000fea0003800000 */
.L_x_283:
        /* <DEDUP_REMOVED lines=13> */
.L_x_286:
[----:B------:R-:W-:Y:S05]  /*c2d0*/  BSYNC B1 ;  /* 0x0000000000017941 */ /* 0x000fea0003800000 */
.L_x_285:
        /* <DEDUP_REMOVED lines=13> */
.L_x_288:
[----:B------:R-:W-:Y:S05]  /*c3b0*/  BSYNC B1 ;  /* 0x0000000000017941 */ /* 0x000fea0003800000 */
.L_x_287:
        /* <DEDUP_REMOVED lines=13> */
.L_x_290:
[----:B------:R-:W-:Y:S05]  /*c490*/  BSYNC B1 ;  /* 0x0000000000017941 */ /* 0x000fea0003800000 */
.L_x_289:
        /* <DEDUP_REMOVED lines=13> */
.L_x_292:
[----:B------:R-:W-:Y:S05]  /*c570*/  BSYNC B1 ;  /* 0x0000000000017941 */ /* 0x000fea0003800000 */
.L_x_291:
[----:B------:R-:W-:Y:S05]  /*c580*/  @P1 BRA `(.L_x_293) ;  /* 0x0000002000a41947 */ /* 0x000fea0003800000 */
[----:B------:R-:W2:Y:S01]  /*c590*/  LDL.LU R2, [R1+0x6c] ;  /* 0x00006c0001027983 */ /* 0x000ea20000300800 */
[----:B-----5:R-:W-:-:S04]  /*c5a0*/  LOP3.LUT R0, R0, 0xff, RZ, 0xc0, !PT ;  /* 0x000000ff00007812 */ /* 0x020fc800078ec0ff */
[----:B------:R-:W-:-:S05]  /*c5b0*/  F2FP.F16.E4M3.UNPACK_B R0, R0 ;  /* 0x00000000ff00723e */ /* 0x000fca00020006ff */
[----:B------:R-:W-:-:S05]  /*c5c0*/  HADD2.F32 R0, -RZ, R0.H0_H0 ;  /* 0x20000000ff007230 */ /* 0x000fca0000004100 */
[----:B------:R-:W-:-:S04]  /*c5d0*/  FMUL R0, R0, UR21 ;  /* 0x0000001500007c20 */ /* 0x000fc80008400000 */
[----:B--2---:R-:W-:-:S05]  /*c5e0*/  FFMA R0, R2, UR20, R0 ;  /* 0x0000001402007c23 */ /* 0x004fca0008000000 */
[----:B0-----:R-:W-:-:S05]  /*c5f0*/  F2FP.SATFINITE.E4M3.F32.PACK_AB_MERGE_C R3, RZ, R0, RZ ;  /* 0x00000000ff03723e */ /* 0x001fca00048070ff */
[----:B------:R0:W-:Y:S01]  /*c600*/  STG.E.U8 desc[UR14][R30.64+0x79], R3 ;  /* 0x000079031e007986 */ /* 0x0001e2000c10110e */
[----:B------:R-:W-:Y:S05]  /*c610*/  BRA `(.L_x_293) ;  /* 0x0000002000807947 */ /* 0x000fea0003800000 */
.L_x_36:
[----:B------:R-:W-:Y:S01]  /*c620*/  ISETP.GE.AND P3, PT, R41, 0x1, PT ;  /* 0x000000012900780c */ /* 0x000fe20003f66270 */
[----:B------:R-:W-:Y:S01]  /*c630*/  FMUL R227, R227, UR20 ;  /* 0x00000014e3e37c20 */ /* 0x000fe20008400000 */
[----:B------:R-:W-:Y:S01]  /*c640*/  ISETP.GE.AND P2, PT, R41, 0x9, PT ;  /* 0x000000092900780c */ /* 0x000fe20003f46270 */
[----:B------:R-:W-:Y:S01]  /*c650*/  FMUL R228, R228, UR20 ;  /* 0x00000014e4e47c20 */ /* 0x000fe20008400000 */
[C---:B------:R-:W-:Y:S01]  /*c660*/  ISETP.LT.OR P0, PT, R42.reuse, 0x1, !P3 ;  /* 0x000000012a00780c */ /* 0x040fe20005f01670 */
[----:B------:R-:W-:Y:S01]  /*c670*/  FMUL R225, R225, UR20 ;  /* 0x00000014e1e17c20 */ /* 0x000fe20008400000 */
[----:B------:R-:W-:Y:S01]  /*c680*/  ISETP.LT.OR P1, PT, R42, 0x2, !P3 ;  /* 0x000000022a00780c */ /* 0x000fe20005f21670 */
[----:B------:R-:W-:Y:S01]  /*c690*/  FMUL R226, R226, UR20 ;  /* 0x00000014e2e27c20 */ /* 0x000fe20008400000 */
[----:B------:R-:W-:Y:S02]  /*c6a0*/  ISETP.LT.OR P6, PT, R42, 0x2, !P2 ;  /* 0x000000022a00780c */ /* 0x000fe400057c1670 */
[----:B------:R-:W-:-:S02]  /*c6b0*/  F2FP.SATFINITE.E4M3.F32.PACK_AB_MERGE_C R33, RZ, R228, RZ ;  /* 0x000000e4ff21723e */ /* 0x000fc400048070ff */
[----:B------:R-:W-:Y:S02]  /*c6c0*/  F2FP.SATFINITE.E4M3.F32.PACK_AB_MERGE_C R227, RZ, R227, RZ ;  /* 0x000000e3ffe3723e */ /* 0x000fe400048070ff */
[C---:B------:R-:W-:Y:S02]  /*c6d0*/  ISETP.LT.OR P5, PT, R42.reuse, 0x1, !P2 ;  /* 0x000000012a00780c */ /* 0x040fe400057a1670 */
[----:B------:R-:W-:Y:S01]  /*c6e0*/  F2FP.SATFINITE.E4M3.F32.PACK_AB_MERGE_C R225, RZ, R225, RZ ;  /* 0x000000e1ffe1723e */ /* 0x000fe200048070ff */
[----:B------:R0:W-:Y:S01]  /*c6f0*/  @!P0 STG.E.U8 desc[UR14][R24.64], R33 ;  /* 0x0000002118008986 */ /* 0x0001e2000c10110e */
[----:B------:R-:W-:Y:S01]  /*c700*/  ISETP.LT.OR P0, PT, R42, 0x9, !P3 ;  /* 0x000000092a00780c */ /* 0x000fe20005f01670 */
[----:B------:R-:W-:Y:S01]  /*c710*/  FMUL R224, R224, UR20 ;  /* 0x00000014e0e07c20 */ /* 0x000fe20008400000 */
[----:B------:R-:W-:Y:S01]  /*c720*/  F2FP.SATFINITE.E4M3.F32.PACK_AB_MERGE_C R35, RZ, R226, RZ ;  /* 0x000000e2ff23723e */ /* 0x000fe200048070ff */
[----:B------:R-:W-:Y:S01]  /*c730*/  @!P1 STG.E.U8 desc[UR14][R24.64+0x1], R227 ;  /* 0x000001e318009986 */ /* 0x000fe2000c10110e */
[----:B------:R-:W-:-:S03]  /*c740*/  ISETP.LT.OR P1, PT, R42, 0xa, !P3 ;  /* 0x0000000a2a00780c */ /* 0x000fc60005f21670 */
[----:B------:R-:W-:Y:S01]  /*c750*/  @!P6 STG.E.U8 desc[UR14][R26.64+0x1], R225 ;  /* 0x000001e11a00e986 */ /* 0x000fe2000c10110e */
[----:B------:R-:W-:Y:S01]  /*c760*/  ISETP.LT.OR P6, PT, R42, 0xa, !P2 ;  /* 0x0000000a2a00780c */ /* 0x000fe200057c1670 */
[----:B------:R-:W-:Y:S01]  /*c770*/  FMUL R223, R223, UR20 ;  /* 0x00000014dfdf7c20 */ /* 0x000fe20008400000 */
[----:B------:R-:W-:Y:S01]  /*c780*/  FMUL R221, R221, UR20 ;  /* 0x00000014dddd7c20 */ /* 0x000fe20008400000 */
[----:B------:R2:W-:Y:S01]  /*c790*/  @!P5 STG.E.U8 desc[UR14][R26.64], R35 ;  /* 0x000000231a00d986 */ /* 0x0005e2000c10110e */
[----:B0-----:R-:W-:Y:S02]  /*c7a0*/  F2FP.SATFINITE.E4M3.F32.PACK_AB_MERGE_C R33, RZ, R224, RZ ;  /* 0x000000e0ff21723e */ /* 0x001fe400048070ff */
[----:B------:R-:W-:Y:S01]  /*c7b0*/  F2FP.SATFINITE.E4M3.F32.PACK_AB_MERGE_C R223, RZ, R223, RZ ;  /* 0x000000dfffdf723e */ /* 0x000fe200048070ff */
[----:B------:R-:W-:Y:S01]  /*c7c0*/  FMUL R222, R222, UR20 ;  /* 0x00000014dede7c20 */ /* 0x000fe20008400000 */
[----:B------:R-:W-:Y:S01]  /*c7d0*/  ISETP.LT.OR P5, PT, R42, 0x9, !P2 ;  /* 0x000000092a00780c */ /* 0x000fe200057a1670 */
[----:B------:R-:W-:Y:S01]  /*c7e0*/  FMUL R220, R220, UR20 ;  /* 0x00000014dcdc7c20 */ /* 0x000fe20008400000 */
[----:B------:R-:W-:Y:S01]  /*c7f0*/  F2FP.SATFINITE.E4M3.F32.PACK_AB_MERGE_C R221, RZ, R221, RZ ;  /* 0x000000ddffdd723e */ /* 0x000fe200048070ff */
[----:B------:R0:W-:Y:S01]  /*c800*/  @!P0 STG.E.U8 desc[UR14][R24.64+0x8], R33 ;  /* 0x0000082118008986 */ /* 0x0001e2000c10110e */
[----:B------:R-:W-:-:S03]  /*c810*/  ISETP.LT.OR P0, PT, R42, 0x11, !P3 ;  /* 0x000000112a00780c */ /* 0x000fc60005f01670 */
[----:B------:R-:W-:Y:S01]  /*c820*/  @!P1 STG.E.U8 desc[UR14][R24.64+0x9], R223 ;  /* 0x000009df18009986 */ /* 0x000fe2000c10110e */
[----:B------:R-:W-:-:S03]  /*c830*/  ISETP.LT.OR P1, PT, R42, 0x12, !P3 ;  /* 0x000000122a00780c */ /* 0x000fc60005f21670 */
[----:B------:R-:W-:Y:S01]  /*c840*/  @!P6 STG.E.U8 desc[UR14][R26.64+0x9], R221 ;  /* 0x000009dd1a00e986 */ /* 0x000fe2000c10110e */
[C---:B------:R-:W-:Y:S01]  /*c850*/  ISETP.LT.OR P6, PT, R42.reuse, 0x12, !P2 ;  /* 0x000000122a00780c */ /* 0x040fe200057c1670 */
[----:B------:R-:W-:Y:S01]  /*c860*/  FMUL R219, R219, UR20 ;  /* 0x00000014dbdb7c20 */ /* 0x000fe20008400000 */
[----:B--2---:R-:W-:Y:S01]  /*c870*/  F2FP.SATFINITE.E4M3.F32.PACK_AB_MERGE_C R35, RZ, R222, RZ ;  /* 0x000000deff23723e */ /* 0x004fe200048070ff */
[----:B------:R-:W-:Y:S01]  /*c880*/  FMUL R217, R217, UR20 ;  /* 0x00000014d9d97c20 */ /* 0x000fe20008400000 */
[----:B0-----:R-:W-:Y:S01]  /*c890*/  F2FP.SATFINITE.E4M3.F32.PACK_AB_MERGE_C R33, RZ, R220, RZ ;  /* 0x000000dcff21723e */ /* 0x001fe200048070ff */
[----:B------:R-:W2:Y:S01]  /*c8a0*/  LDL.LU R226, [R1+0x8] ;  /* 0x0000080001e27983 */ /* 0x000ea20000300800 */
[----:B------:R-:W-:Y:S02]  /*c8b0*/  F2FP.SATFINITE.E4M3.F32.PACK_AB_MERGE_C R219, RZ, R219, RZ ;  /* 0x000000dbffdb723e */ /* 0x000fe400048070ff */
[----:B------:R-:W-:Y:S01]  /*c8c0*/  F2FP.SATFINITE.E4M3.F32.PACK_AB_MERGE_C R217, RZ, R217, RZ ;  /* 0x000000d9ffd9723e */ /* 0x000fe200048070ff */
[----:B------:R0:W-:Y:S01]  /*c8d0*/  @!P5 STG.E.U8 desc[UR14][R26.64+0x8], R35 ;  /* 0x000008231a00d986 */ /* 0x0001e2000c10110e */
[----:B------:R-:W-:Y:S01]  /*c8e0*/  ISETP.LT.OR P5, PT, R42, 0x11, !P2 ;  /* 0x000000112a00780c */ /* 0x000fe200057a1670 */
[----:B------:R-:W-:-:S02]  /*c8f0*/  FMUL R218, R218, UR20 ;  /* 0x00000014dada7c20 */ /* 0x000fc40008400000 */
[----:B------:R-:W3:Y:S04]  /*c900*/  LDL.LU R227, [R1+0x4] ;  /* 0x0000040001e37983 */ /* 0x000ee80000300800 */
[----:B------:R-:W4:Y:S04]  /*c910*/  LDL.LU R225, [R1] ;  /* 0x0000000001e17983 */ /* 0x000f280000300800 */
[----:B------:R1:W-:Y:S01]  /*c920*/  @!P0 STG.E.U8 desc[UR14][R24.64+0x10], R33 ;  /* 0x0000102118008986 */ /* 0x0003e2000c10110e */
[----:B------:R-:W-:-:S03]  /*c930*/  ISETP.LT.OR P0, PT, R42, 0x19, !P3 ;  /* 0x000000192a00780c */ /* 0x000fc60005f01670 */
[----:B------:R-:W-:Y:S01]  /*c940*/  @!P1 STG.E.U8 desc[UR14][R24.64+0x11], R219 ;  /* 0x000011db18009986 */ /* 0x000fe2000c10110e */
[----:B------:R-:W-:-:S03]  /*c950*/  ISETP.LT.OR P1, PT, R42, 0x1a, !P3 ;  /* 0x0000001a2a00780c */ /* 0x000fc60005f21670 */
[----:B------:R-:W-:Y:S01]  /*c960*/  @!P6 STG.E.U8 desc[UR14][R26.64+0x11], R217 ;  /* 0x000011d91a00e986 */ /* 0x000fe2000c10110e */
[----:B------:R-:W-:Y:S01]  /*c970*/  ISETP.LT.OR P6, PT, R42, 0x1a, !P2 ;  /* 0x0000001a2a00780c */ /* 0x000fe200057c1670 */
[----:B------:R-:W-:Y:S01]  /*c980*/  FMUL R216, R216, UR20 ;  /* 0x00000014d8d87c20 */ /* 0x000fe20008400000 */
[----:B0-----:R-:W-:Y:S01]  /*c990*/  F2FP.SATFINITE.E4M3.F32.PACK_AB_MERGE_C R35, RZ, R218, RZ ;  /* 0x000000daff23723e */ /* 0x001fe200048070ff */
[----:B------:R-:W-:Y:S01]  /*c9a0*/  FMUL R215, R215, UR20 ;  /* 0x00000014d7d77c20 */ /* 0x000fe20008400000 */
[----:B------:R-:W-:Y:S01]  /*c9b0*/  FMUL R213, R213, UR20 ;  /* 0x00000014d5d57c20 */ /* 0x000fe20008400000 */
[----:B------:R-:W-:Y:S01]  /*c9c0*/  FMUL R214, R214, UR20 ;  /* 0x00000014d6d67c20 */ /* 0x000fe20008400000 */
[----:B-1----:R-:W-:Y:S01]  /*c9d0*/  F2FP.SATFINITE.E4M3.F32.PACK_AB_MERGE_C R33, RZ, R216, RZ ;  /* 0x000000d8ff21723e */ /* 0x002fe200048070ff */
[----:B------:R0:W-:Y:S01]  /*c9e0*/  @!P5 STG.E.U8 desc[UR14][R26.64+0x10], R35 ;  /* 0x000010231a00d986 */ /* 0x0001e2000c10110e */
[----:B------:R-:W-:Y:S02]  /*c9f0*/  F2FP.SATFINITE.E4M3.F32.PACK_AB_MERGE_C R215, RZ, R215, RZ ;  /* 0x000000d7ffd7723e */ /* 0x000fe400048070ff */
        /* <DEDUP_REMOVED lines=12> */
[----:B-1----:R-:W-:Y:S01]  /*cac0*/  F2FP.SATFINITE.E4M3.F32.PACK_AB_MERGE_C R33, RZ, R212, RZ ;  /* 0x000000d4ff21723e */ /* 0x002fe200048070ff */
[----:B------:R-:W-:Y:S01]  /*cad0*/  FMUL R210, R210, UR20 ;  /* 0x00000014d2d27c20 */ /* 0x000fe20008400000 */
[----:B------:R-:W-:Y:S01]  /*cae0*/  F2FP.SATFINITE.E4M3.F32.PACK_AB_MERGE_C R211, RZ, R211, RZ ;  /* 0x000000d3ffd3723e */ /* 0x000fe200048070ff */
[----:B------:R0:W-:Y:S01]  /*caf0*/  @!P5 STG.E.U8 desc[UR14][R26.64+0x18], R35 ;  /* 0x000018231a00d986 */ /* 0x0001e2000c10110e */
[C---:B------:R-:W-:Y:S02]  /*cb00*/  ISETP.LT.OR P5, PT, R42.reuse, 0x21, !P2 ;  /* 0x000000212a00780c */ /* 0x040fe400057a1670 */
        /* <DEDUP_REMOVED lines=111> */
[C---:B------:R-:W-:Y:S01]  /*d200*/  ISETP.LT.OR P5, PT, R42.reuse, 0x59, !P2 ;  /* 0x000000592a00780c */ /* 0x040fe200057a1670 */
[----:B------:R-:W-:Y:S01]  /*d210*/  FMUL R179, R179, UR20 ;  /* 0x00000014b3b37c20 */ /* 0x000fe20008400000 */
[----:B------:R-:W-:Y:S01]  /*d220*/  F2FP.SATFINITE.E4M3.F32.PACK_AB_MERGE_C R181, RZ, R181, RZ ;  /* 0x000000b5ffb5723e */ /* 0x000fe200048070ff */
[----:B------:R1:W-:Y:S04]  /*d230*/  @!P0 STG.E.U8 desc[UR14][R24.64+0x58], R33 ;  /* 0x0000582118008986 */ /* 0x0003e8000c10110e */
[----:B------:R-:W-:Y:S04]  /*d240*/  @!P1 STG.E.U8 desc[UR14][R24.64+0x59], R183 ;  /* 0x000059b718009986 */ /* 0x000fe8000c10110e */
[----:B------:R-:W-:Y:S01]  /*d250*/  @!P6 STG.E.U8 desc[UR14][R26.64+0x59], R181 ;  /* 0x000059b51a00e986 */ /* 0x000fe2000c10110e */
[----:B------:R-:W-:-:S02]  /*d260*/  ISETP.LT.OR P6, PT, R42, 0x62, !P3 ;  /* 0x000000622a00780c */ /* 0x000fc40005fc1670 */
[----:B0-----:R-:W-:Y:S01]  /*d270*/  F2FP.SATFINITE.E4M3.F32.PACK_AB_MERGE_C R35, RZ, R182, RZ ;  /* 0x000000b6ff23723e */ /* 0x001fe200048070ff */
[----:B------:R-:W-:Y:S01]  /*d280*/  FMUL R180, R180, UR20 ;  /* 0x00000014b4b47c20 */ /* 0x000fe20008400000 */
[----:B------:R-:W-:Y:S01]  /*d290*/  F2FP.SATFINITE.E4M3.F32.PACK_AB_MERGE_C R179, RZ, R179, RZ ;  /* 0x000000b3ffb3723e */ /* 0x000fe200048070ff */
[----:B------:R-:W-:Y:S01]  /*d2a0*/  FMUL R178, R178, UR20 ;  /* 0x00000014b2b27c20 */ /* 0x000fe20008400000 */
[----:B------:R-:W-:Y:S01]  /*d2b0*/  FMUL R177, R177, UR20 ;  /* 0x00000014b1b17c20 */ /* 0x000fe20008400000 */
[----:B------:R0:W-:Y:S01]  /*d2c0*/  @!P5 STG.E.U8 desc[UR14][R26.64+0x58], R35 ;  /* 0x000058231a00d986 */ /* 0x0001e2000c10110e */
[C---:B------:R-:W-:Y:S02]  /*d2d0*/  ISETP.LT.OR P5, PT, R42.reuse, 0x61, !P3 ;  /* 0x000000612a00780c */ /* 0x040fe40005fa1670 */
[----:B------:R-:W-:Y:S01]  /*d2e0*/  ISETP.LT.OR P0, PT, R42, 0x61, !P2 ;  /* 0x000000612a00780c */ /* 0x000fe20005701670 */
[----:B------:R-:W-:Y:S01]  /*d2f0*/  FMUL R176, R176, UR20 ;  /* 0x00000014b0b07c20 */ /* 0x000fe20008400000 */
[C---:B------:R-:W-:Y:S01]  /*d300*/  ISETP.LT.OR P1, PT, R42.reuse, 0x62, !P2 ;  /* 0x000000622a00780c */ /* 0x040fe20005721670 */
[----:B------:R-:W-:Y:S01]  /*d310*/  @!P6 STG.E.U8 desc[UR14][R24.64+0x61], R179 ;  /* 0x000061b31800e986 */ /* 0x000fe2000c10110e */
[----:B------:R-:W-:-:S02]  /*d320*/  ISETP.LT.OR P6, PT, R42, 0x69, !P3 ;  /* 0x000000692a00780c */ /* 0x000fc40005fc1670 */
[----:B-1----:R-:W-:Y:S01]  /*d330*/  F2FP.SATFINITE.E4M3.F32.PACK_AB_MERGE_C R33, RZ, R180, RZ ;  /* 0x000000b4ff21723e */ /* 0x002fe200048070ff */
[----:B------:R-:W-:Y:S01]  /*d340*/  FMUL R175, R175, UR20 ;  /* 0x00000014afaf7c20 */ /* 0x000fe20008400000 */
[----:B------:R-:W-:Y:S01]  /*d350*/  F2FP.SATFINITE.E4M3.F32.PACK_AB_MERGE_C R177, RZ, R177, RZ ;  /* 0x000000b1ffb1723e */ /* 0x000fe200048070ff */
[----:B------:R-:W-:Y:S01]  /*d360*/  FMUL R174, R174, UR20 ;  /* 0x00000014aeae7c20 */ /* 0x000fe20008400000 */
[----:B0-----:R-:W-:Y:S01]  /*d370*/  F2FP.SATFINITE.E4M3.F32.PACK_AB_MERGE_C R35, RZ, R178, RZ ;  /* 0x000000b2ff23723e */ /* 0x001fe200048070ff */
[----:B------:R0:W-:Y:S01]  /*d380*/  @!P5 STG.E.U8 desc[UR14][R24.64+0x60], R33 ;  /* 0x000060211800d986 */ /* 0x0001e2000c10110e */
[----:B------:R-:W-:-:S03]  /*d390*/  F2FP.SATFINITE.E4M3.F32.PACK_AB_MERGE_C R37, RZ, R176, RZ ;  /* 0x000000b0ff25723e */ /* 0x000fc600048070ff */
[----:B------:R1:W-:Y:S01]  /*d3a0*/  @!P0 STG.E.U8 desc[UR14][R26.64+0x60], R35 ;  /* 0x000060231a008986 */ /* 0x0003e2000c10110e */
[----:B------:R-:W-:-:S03]  /*d3b0*/  ISETP.LT.OR P0, PT, R42, 0x6a, !P3 ;  /* 0x0000006a2a00780c */ /* 0x000fc60005f01670 */
[----:B------:R-:W-:Y:S01]  /*d3c0*/  @!P1 STG.E.U8 desc[UR14][R26.64+0x61], R177 ;  /* 0x000061b11a009986 */ /* 0x000fe2000c10110e */
[C---:B------:R-:W-:Y:S02]  /*d3d0*/  ISETP.LT.OR P1, PT, R42.reuse, 0x69, !P2 ;  /* 0x000000692a00780c */ /* 0x040fe40005721670 */
[C---:B------:R-:W-:Y:S01]  /*d3e0*/  ISETP.LT.OR P5, PT, R42.reuse, 0x6a, !P2 ;  /* 0x0000006a2a00780c */ /* 0x040fe200057a1670 */
[----:B------:R-:W-:Y:S01]  /*d3f0*/  @!P6 STG.E.U8 desc[UR14][R24.64+0x68], R37 ;  /* 0x000068251800e986 */ /* 0x000fe2000c10110e */
[----:B------:R-:W-:Y:S01]  /*d400*/  ISETP.LT.OR P6, PT, R42, 0x71, !P3 ;  /* 0x000000712a00780c */ /* 0x000fe20005fc1670 */
[----:B------:R-:W-:Y:S01]  /*d410*/  FMUL R173, R173, UR20 ;  /* 0x00000014adad7c20 */ /* 0x000fe20008400000 */
[----:B------:R-:W-:Y:S01]  /*d420*/  F2FP.SATFINITE.E4M3.F32.PACK_AB_MERGE_C R175, RZ, R175, RZ ;  /* 0x000000afffaf723e */ /* 0x000fe200048070ff */
[----:B------:R-:W-:Y:S01]  /*d430*/  FMUL R172, R172, UR20 ;  /* 0x00000014acac7c20 */ /* 0x000fe20008400000 */
[----:B0-----:R-:W-:Y:S01]  /*d440*/  F2FP.SATFINITE.E4M3.F32.PACK_AB_MERGE_C R33, RZ, R174, RZ ;  /* 0x000000aeff21723e */ /* 0x001fe200048070ff */
[----:B------:R-:W-:Y:S01]  /*d450*/  FMUL R171, R171, UR20 ;  /* 0x00000014abab7c20 */ /* 0x000fe20008400000 */
[----:B------:R-:W-:Y:S01]  /*d460*/  F2FP.SATFINITE.E4M3.F32.PACK_AB_MERGE_C R173, RZ, R173, RZ ;  /* 0x000000adffad723e */ /* 0x000fe200048070ff */
[----:B------:R-:W-:Y:S01]  /*d470*/  @!P0 STG.E.U8 desc[UR14][R24.64+0x69], R175 ;  /* 0x000069af18008986 */ /* 0x000fe2000c10110e */
[----:B-1----:R-:W-:-:S02]  /*d480*/  F2FP.SATFINITE.E4M3.F32.PACK_AB_MERGE_C R35, RZ, R172, RZ ;  /* 0x000000acff23723e */ /* 0x002fc400048070ff */
[C---:B------:R-:W-:Y:S01]  /*d490*/  ISETP.LT.OR P0, PT, R42.reuse, 0x72, !P3 ;  /* 0x000000722a00780c */ /* 0x040fe20005f01670 */
[----:B------:R0:W-:Y:S01]  /*d4a0*/  @!P1 STG.E.U8 desc[UR14][R26.64+0x68], R33 ;  /* 0x000068211a009986 */ /* 0x0001e2000c10110e */
[----:B------:R-:W-:Y:S01]  /*d4b0*/  ISETP.LT.OR P1, PT, R42, 0x71, !P2 ;  /* 0x000000712a00780c */ /* 0x000fe20005721670 */
[----:B------:R-:W-:Y:S02]  /*d4c0*/  FMUL R170, R170, UR20 ;  /* 0x00000014aaaa7c20 */ /* 0x000fe40008400000 */
[----:B------:R-:W-:Y:S01]  /*d4d0*/  @!P5 STG.E.U8 desc[UR14][R26.64+0x69], R173 ;  /* 0x000069ad1a00d986 */ /* 0x000fe2000c10110e */
[C---:B------:R-:W-:Y:S01]  /*d4e0*/  ISETP.LT.OR P5, PT, R42.reuse, 0x72, !P2 ;  /* 0x000000722a00780c */ /* 0x040fe200057a1670 */
[----:B------:R-:W-:Y:S02]  /*d4f0*/  FMUL R169, R169, UR20 ;  /* 0x00000014a9a97c20 */ /* 0x000fe40008400000 */
[----:B------:R1:W-:Y:S01]  /*d500*/  @!P6 STG.E.U8 desc[UR14][R24.64+0x70], R35 ;  /* 0x000070231800e986 */ /* 0x0003e2000c10110e */
[----:B------:R-:W-:-:S02]  /*d510*/  ISETP.LT.OR P6, PT, R42, 0x79, !P3 ;  /* 0x000000792a00780c */ /* 0x000fc40005fc1670 */
        /* <DEDUP_REMOVED lines=8> */
[----:B------:R-:W-:Y:S02]  /*d5a0*/  F2FP.SATFINITE.E4M3.F32.PACK_AB_MERGE_C R167, RZ, R167, RZ ;  /* 0x000000a7ffa7723e */ /* 0x000fe400048070ff */
[----:B-1----:R-:W-:Y:S01]  /*d5b0*/  F2FP.SATFINITE.E4M3.F32.PACK_AB_MERGE_C R35, RZ, R168, RZ ;  /* 0x000000a8ff23723e */ /* 0x002fe200048070ff */
[----:B------:R-:W-:Y:S01]  /*d5c0*/  @!P1 STG.E.U8 desc[UR14][R26.64+0x70], R33 ;  /* 0x000070211a009986 */ /* 0x000fe2000c10110e */
[----:B------:R-:W-:-:S03]  /*d5d0*/  ISETP.GE.AND P1, PT, R41, 0x81, PT ;  /* 0x000000812900780c */ /* 0x000fc60003f26270 */
[----:B------:R-:W-:Y:S01]  /*d5e0*/  @!P5 STG.E.U8 desc[UR14][R26.64+0x71], R169 ;  /* 0x000071a91a00d986 */ /* 0x000fe2000c10110e */
[C---:B------:R-:W-:Y:S02]  /*d5f0*/  ISETP.LT.OR P5, PT, R42.reuse, 0x79, !P2 ;  /* 0x000000792a00780c */ /* 0x040fe400057a1670 */
[C---:B------:R-:W-:Y:S01]  /*d600*/  ISETP.LT.OR P2, PT, R42.reuse, 0x7a, !P2 ;  /* 0x0000007a2a00780c */ /* 0x040fe20005741670 */
[----:B------:R-:W-:Y:S01]  /*d610*/  @!P6 STG.E.U8 desc[UR14][R24.64+0x78], R35 ;  /* 0x000078231800e986 */ /* 0x000fe2000c10110e */
[C---:B------:R-:W-:Y:S01]  /*d620*/  ISETP.LT.OR P6, PT, R42.reuse, 0x1, !P1 ;  /* 0x000000012a00780c */ /* 0x040fe20004fc1670 */
[----:B------:R-:W-:Y:S02]  /*d630*/  FMUL R165, R165, UR20 ;  /* 0x00000014a5a57c20 */ /* 0x000fe40008400000 */
[----:B------:R0:W-:Y:S01]  /*d640*/  @!P3 STG.E.U8 desc[UR14][R24.64+0x79], R167 ;  /* 0x000079a71800b986 */ /* 0x0001e2000c10110e */
[----:B------:R-:W-:Y:S01]  /*d650*/  ISETP.LT.OR P3, PT, R42, 0x2, !P1 ;  /* 0x000000022a00780c */ /* 0x000fe20004f61670 */
[----:B------:R-:W-:Y:S01]  /*d660*/  FMUL R164, R164, UR20 ;  /* 0x00000014a4a47c20 */ /* 0x000fe20008400000 */
[----:B------:R-:W-:Y:S01]  /*d670*/  FMUL R163, R163, UR20 ;  /* 0x00000014a3a37c20 */ /* 0x000fe20008400000 */
[----:B------:R-:W-:Y:S01]  /*d680*/  F2FP.SATFINITE.E4M3.F32.PACK_AB_MERGE_C R37, RZ, R166, RZ ;  /* 0x000000a6ff25723e */ /* 0x000fe200048070ff */
[----:B------:R-:W-:Y:S01]  /*d690*/  FMUL R162, R162, UR20 ;  /* 0x00000014a2a27c20 */ /* 0x000fe20008400000 */
[----:B------:R-:W-:Y:S01]  /*d6a0*/  F2FP.SATFINITE.E4M3.F32.PACK_AB_MERGE_C R165, RZ, R165, RZ ;  /* 0x000000a5ffa5723e */ /* 0x000fe200048070ff */
[----:B------:R-:W-:Y:S01]  /*d6b0*/  FMUL R161, R161, UR20 ;  /* 0x00000014a1a17c20 */ /* 0x000fe20008400000 */
[----:B------:R-:W-:Y:S01]  /*d6c0*/  F2FP.SATFINITE.E4M3.F32.PACK_AB_MERGE_C R163, RZ, R163, RZ ;  /* 0x000000a3ffa3723e */ /* 0x000fe200048070ff */
[----:B------:R-:W-:Y:S01]  /*d6d0*/  FMUL R160, R160, UR20 ;  /* 0x00000014a0a07c20 */ /* 0x000fe20008400000 */
[----:B------:R-:W-:Y:S01]  /*d6e0*/  ISETP.GE.AND P0, PT, R41, 0x89, PT ;  /* 0x000000892900780c */ /* 0x000fe20003f06270 */
[----:B------:R-:W-:Y:S01]  /*d6f0*/  FMUL R159, R159, UR20 ;  /* 0x000000149f9f7c20 */ /* 0x000fe20008400000 */
[----:B0-----:R-:W-:Y:S01]  /*d700*/  F2FP.SATFINITE.E4M3.F32.PACK_AB_MERGE_C R25, RZ, R164, RZ ;  /* 0x000000a4ff19723e */ /* 0x001fe200048070ff */
[----:B------:R-:W-:Y:S01]  /*d710*/  @!P5 STG.E.U8 desc[UR14][R26.64+0x78], R37 ;  /* 0x000078251a00d986 */ /* 0x000fe2000c10110e */
[----:B------:R-:W-:-:S03]  /*d720*/  ISETP.LT.OR P5, PT, R42, 0x1, !P0 ;  /* 0x000000012a00780c */ /* 0x000fc600047a1670 */
[----:B------:R-:W-:Y:S04]  /*d730*/  @!P2 STG.E.U8 desc[UR14][R26.64+0x79], R165 ;  /* 0x000079a51a00a986 */ /* 0x000fe8000c10110e */
[----:B------:R0:W-:Y:S01]  /*d740*/  @!P6 STG.E.U8 desc[UR14][R28.64], R25 ;  /* 0x000000191c00e986 */ /* 0x0001e2000c10110e */
[----:B------:R-:W-:-:S03]  /*d750*/  ISETP.LT.OR P6, PT, R42, 0x2, !P0 ;  /* 0x000000022a00780c */ /* 0x000fc600047c1670 */
[----:B------:R-:W-:Y:S01]  /*d760*/  @!P3 STG.E.U8 desc[UR14][R28.64+0x1], R163 ;  /* 0x000001a31c00b986 */ /* 0x000fe2000c10110e */
[C---:B------:R-:W-:Y:S02]  /*d770*/  ISETP.LT.OR P3, PT, R42.reuse, 0x9, !P1 ;  /* 0x000000092a00780c */ /* 0x040fe40004f61670 */
[----:B------:R-:W-:Y:S01]  /*d780*/  ISETP.LT.OR P2, PT, R42, 0xa, !P1 ;  /* 0x0000000a2a00780c */ /* 0x000fe20004f41670 */
[----:B------:R-:W-:Y:S01]  /*d790*/  FMUL R158, R158, UR20 ;  /* 0x000000149e9e7c20 */ /* 0x000fe20008400000 */
[----:B------:R-:W-:Y:S01]  /*d7a0*/  F2FP.SATFINITE.E4M3.F32.PACK_AB_MERGE_C R33, RZ, R162, RZ ;  /* 0x000000a2ff21723e */ /* 0x000fe200048070ff */
[----:B------:R-:W-:Y:S01]  /*d7b0*/  FMUL R157, R157, UR20 ;  /* 0x000000149d9d7c20 */ /* 0x000fe20008400000 */
[----:B------:R-:W-:Y:S01]  /*d7c0*/  F2FP.SATFINITE.E4M3.F32.PACK_AB_MERGE_C R161, RZ, R161, RZ ;  /* 0x000000a1ffa1723e */ /* 0x000fe200048070ff */
[----:B------:R-:W-:Y:S01]  /*d7d0*/  FMUL R156, R156, UR20 ;  /* 0x000000149c9c7c20 */ /* 0x000fe20008400000 */
[----:B0-----:R-:W-:Y:S01]  /*d7e0*/  F2FP.SATFINITE.E4M3.F32.PACK_AB_MERGE_C R25, RZ, R160, RZ ;  /* 0x000000a0ff19723e */ /* 0x001fe200048070ff */
[----:B------:R-:W-:Y:S01]  /*d7f0*/  @!P5 STG.E.U8 desc[UR14][R30.64], R33 ;  /* 0x000000211e00d986 */ /* 0x000fe2000c10110e */
[----:B------:R-:W-:-:S02]  /*d800*/  F2FP.SATFINITE.E4M3.F32.PACK_AB_MERGE_C R159, RZ, R159, RZ ;  /* 0x0000009fff9f723e */ /* 0x000fc400048070ff */
[C---:B------:R-:W-:Y:S01]  /*d810*/  ISETP.LT.OR P5, PT, R42.reuse, 0x9, !P0 ;  /* 0x000000092a00780c */ /* 0x040fe200047a1670 */
[----:B------:R-:W-:Y:S01]  /*d820*/  @!P6 STG.E.U8 desc[UR14][R30.64+0x1], R161 ;  /* 0x000001a11e00e986 */ /* 0x000fe2000c10110e */
[----:B------:R-:W-:-:S03]  /*d830*/  ISETP.LT.OR P6, PT, R42, 0xa, !P0 ;  /* 0x0000000a2a00780c */ /* 0x000fc600047c1670 */
[----:B------:R0:W-:Y:S01]  /*d840*/  @!P3 STG.E.U8 desc[UR14][R28.64+0x8], R25 ;  /* 0x000008191c00b986 */ /* 0x0001e2000c10110e */
[----:B------:R-:W-:-:S03]  /*d850*/  ISETP.LT.OR P3, PT, R42, 0x11, !P1 ;  /* 0x000000112a00780c */ /* 0x000fc60004f61670 */
[----:B------:R-:W-:Y:S01]  /*d860*/  @!P2 STG.E.U8 desc[UR14][R28.64+0x9], R159 ;  /* 0x0000099f1c00a986 */ /* 0x000fe2000c10110e */
[----:B------:R-:W-:Y:S01]  /*d870*/  ISETP.LT.OR P2, PT, R42, 0x12, !P1 ;  /* 0x000000122a00780c */ /* 0x000fe20004f41670 */
[----:B------:R-:W-:Y:S01]  /*d880*/  FMUL R155, R155, UR20 ;  /* 0x000000149b9b7c20 */ /* 0x000fe20008400000 */
[----:B------:R-:W-:Y:S01]  /*d890*/  F2FP.SATFINITE.E4M3.F32.PACK_AB_MERGE_C R27, RZ, R158, RZ ;  /* 0x0000009eff1b723e */ /* 0x000fe200048070ff */
[----:B------:R-:W-:Y:S01]  /*d8a0*/  FMUL R154, R154, UR20 ;  /* 0x000000149a9a7c20 */ /* 0x000fe20008400000 */
[----:B------:R-:W-:Y:S01]  /*d8b0*/  F2FP.SATFINITE.E4M3.F32.PACK_AB_MERGE_C R157, RZ, R157, RZ ;  /* 0x0000009dff9d723e */ /* 0x000fe200048070ff */
[----:B------:R-:W-:Y:S01]  /*d8c0*/  FMUL R153, R153, UR20 ;  /* 0x0000001499997c20 */ /* 0x000fe20008400000 */
        /* <DEDUP_REMOVED lines=25> */
[----:B------:R1:W-:Y:S01]  /*da60*/  @!P2 STG.E.U8 desc[UR14][R28.64+0x19], R23 ;  /* 0x000019171c00a986 */ /* 0x0003e2000c10110e */
        /* <DEDUP_REMOVED lines=11> */
[----:B------:R0:W-:Y:S01]  /*db20*/  @!P6 STG.E.U8 desc[UR14][R30.64+0x19], R21 ;  /* 0x000019151e00e986 */ /* 0x0001e2000c10110e */
[----:B------:R-:W-:-:S03]  /*db30*/  ISETP.LT.OR P6, PT, R42, 0x22, !P0 ;  /* 0x000000222a00780c */ /* 0x000fc600047c1670 */
[----:B------:R-:W-:Y:S01]  /*db40*/  @!P3 STG.E.U8 desc[UR14][R28.64+0x20], R25 ;  /* 0x000020191c00b986 */ /* 0x000fe2000c10110e */
[----:B------:R-:W-:-:S03]  /*db50*/  ISETP.LT.OR P3, PT, R42, 0x29, !P1 ;  /* 0x000000292a00780c */ /* 0x000fc60004f61670 */
[----:B------:R2:W-:Y:S01]  /*db60*/  @!P2 STG.E.U8 desc[UR14][R28.64+0x21], R19 ;  /* 0x000021131c00a986 */ /* 0x0005e2000c10110e */
[----:B------:R-:W-:Y:S01]  /*db70*/  ISETP.LT.OR P2, PT, R42, 0x2a, !P1 ;  /* 0x0000002a2a00780c */ /* 0x000fe20004f41670 */
[----:B------:R-:W-:Y:S01]  /*db80*/  FMUL R15, R15, UR20 ;  /* 0x000000140f0f7c20 */ /* 0x000fe20008400000 */
[----:B-1----:R-:W-:Y:S01]  /*db90*/  F2FP.SATFINITE.E4M3.F32.PACK_AB_MERGE_C R23, RZ, R18, RZ ;  /* 0x00000012ff17723e */ /* 0x002fe200048070ff */
[----:B------:R-:W-:Y:S01]  /*dba0*/  FMUL R14, R14, UR20 ;  /* 0x000000140e0e7c20 */ /* 0x000fe20008400000 */
[----:B------:R-:W-:Y:S01]  /*dbb0*/  F2FP.SATFINITE.E4M3.F32.PACK_AB_MERGE_C R17, RZ, R17, RZ ;  /* 0x00000011ff11723e */ /* 0x000fe200048070ff */
[----:B------:R-:W-:Y:S01]  /*dbc0*/  FMUL R13, R13, UR20 ;  /* 0x000000140d0d7c20 */ /* 0x000fe20008400000 */
[----:B0-----:R-:W-:Y:S01]  /*dbd0*/  F2FP.SATFINITE.E4M3.F32.PACK_AB_MERGE_C R21, RZ, R16, RZ ;  /* 0x00000010ff15723e */ /* 0x001fe200048070ff */
[----:B------:R-:W-:Y:S01]  /*dbe0*/  @!P5 STG.E.U8 desc[UR14][R30.64+0x20], R23 ;  /* 0x000020171e00d986 */ /* 0x000fe2000c10110e */
[----:B------:R-:W-:Y:S02]  /*dbf0*/  F2FP.SATFINITE.E4M3.F32.PACK_AB_MERGE_C R15, RZ, R15, RZ ;  /* 0x0000000fff0f723e */ /* 0x000fe400048070ff */
[C---:B------:R-:W-:Y:S01]  /*dc00*/  ISETP.LT.OR P5, PT, R42.reuse, 0x29, !P0 ;  /* 0x000000292a00780c */ /* 0x040fe200047a1670 */
[----:B------:R-:W-:Y:S01]  /*dc10*/  @!P6 STG.E.U8 desc[UR14][R30.64+0x21], R17 ;  /* 0x000021111e00e986 */ /* 0x000fe2000c10110e */
[----:B------:R-:W-:-:S03]  /*dc20*/  ISETP.LT.OR P6, PT, R42, 0x2a, !P0 ;  /* 0x0000002a2a00780c */ /* 0x000fc600047c1670 */
[----:B------:R-:W-:Y:S01]  /*dc30*/  @!P3 STG.E.U8 desc[UR14][R28.64+0x28], R21 ;  /* 0x000028151c00b986 */ /* 0x000fe2000c10110e */
[----:B------:R-:W-:Y:S01]  /*dc40*/  ISETP.LT.OR P3, PT, R42, 0x31, !P1 ;  /* 0x000000312a00780c */ /* 0x000fe20004f61670 */
[----:B------:R-:W-:Y:S02]  /*dc50*/  FMUL R12, R12, UR20 ;  /* 0x000000140c0c7c20 */ /* 0x000fe40008400000 */
[----:B------:R0:W-:Y:S01]  /*dc60*/  @!P2 STG.E.U8 desc[UR14][R28.64+0x29], R15 ;  /* 0x0000290f1c00a986 */ /* 0x0001e2000c10110e */
[----:B------:R-:W-:Y:S01]  /*dc70*/  ISETP.LT.OR P2, PT, R42, 0x32, !P1 ;  /* 0x000000322a00780c */ /* 0x000fe20004f41670 */
[----:B------:R-:W-:Y:S01]  /*dc80*/  FMUL R11, R11, UR20 ;  /* 0x000000140b0b7c20 */ /* 0x000fe20008400000 */
[----:B--2---:R-:W-:Y:S01]  /*dc90*/  F2FP.SATFINITE.E4M3.F32.PACK_AB_MERGE_C R19, RZ, R14, RZ ;  /* 0x0000000eff13723e */ /* 0x004fe200048070ff */
[----:B------:R-:W2:Y:S01]  /*dca0*/  LDL.LU R222, [R1+0x18] ;  /* 0x0000180001de7983 */ /* 0x000ea20000300800 */
[----:B------:R-:W-:Y:S02]  /*dcb0*/  F2FP.SATFINITE.E4M3.F32.PACK_AB_MERGE_C R13, RZ, R13, RZ ;  /* 0x0000000dff0d723e */ /* 0x000fe400048070ff */
[----:B------:R-:W-:Y:S01]  /*dcc0*/  F2FP.SATFINITE.E4M3.F32.PACK_AB_MERGE_C R11, RZ, R11, RZ ;  /* 0x0000000bff0b723e */ /* 0x000fe200048070ff */
[----:B------:R-:W-:Y:S01]  /*dcd0*/  @!P5 STG.E.U8 desc[UR14][R30.64+0x28], R19 ;  /* 0x000028131e00d986 */ /* 0x000fe2000c10110e */
[----:B0-----:R-:W-:-:S03]  /*dce0*/  F2FP.SATFINITE.E4M3.F32.PACK_AB_MERGE_C R15, RZ, R12, RZ ;  /* 0x0000000cff0f723e */ /* 0x001fc600048070ff */
[----:B------:R0:W-:Y:S01]  /*dcf0*/  @!P6 STG.E.U8 desc[UR14][R30.64+0x29], R13 ;  /* 0x0000290d1e00e986 */ /* 0x0001e2000c10110e */
[C---:B------:R-:W-:Y:S02]  /*dd00*/  ISETP.LT.OR P5, PT, R42.reuse, 0x31, !P0 ;  /* 0x000000312a00780c */ /* 0x040fe400047a1670 */
[C---:B------:R-:W-:Y:S01]  /*dd10*/  ISETP.LT.OR P6, PT, R42.reuse, 0x32, !P0 ;  /* 0x000000322a00780c */ /* 0x040fe200047c1670 */
[----:B------:R-:W-:Y:S01]  /*dd20*/  @!P3 STG.E.U8 desc[UR14][R28.64+0x30], R15 ;  /* 0x0000300f1c00b986 */ /* 0x000fe2000c10110e */
[----:B------:R-:W-:Y:S01]  /*dd30*/  ISETP.LT.OR P3, PT, R42, 0x39, !P1 ;  /* 0x000000392a00780c */ /* 0x000fe20004f61670 */
[----:B------:R-:W-:Y:S01]  /*dd40*/  FMUL R10, R10, UR20 ;  /* 0x000000140a0a7c20 */ /* 0x000fe20008400000 */
[----:B------:R-:W-:Y:S01]  /*dd50*/  FMUL R9, R9, UR20 ;  /* 0x0000001409097c20 */ /* 0x000fe20008400000 */
[----:B------:R-:W2:Y:S01]  /*dd60*/  LDL.LU R223, [R1+0x14] ;  /* 0x0000140001df7983 */ /* 0x000ea20000300800 */
[----:B------:R-:W-:-:S03]  /*dd70*/  FMUL R8, R8, UR20 ;  /* 0x0000001408087c20 */ /* 0x000fc60008400000 */
[----:B------:R-:W2:Y:S01]  /*dd80*/  LDL.LU R221, [R1+0x10] ;  /* 0x0000100001dd7983 */ /* 0x000ea20000300800 */
[----:B------:R-:W-:-:S03]  /*dd90*/  F2FP.SATFINITE.E4M3.F32.PACK_AB_MERGE_C R17, RZ, R10, RZ ;  /* 0x0000000aff11723e */ /* 0x000fc600048070ff */
[----:B------:R-:W2:Y:S01]  /*dda0*/  LDL.LU R220, [R1+0xc] ;  /* 0x00000c0001dc7983 */ /* 0x000ea20000300800 */
[----:B------:R-:W-:Y:S01]  /*ddb0*/  F2FP.SATFINITE.E4M3.F32.PACK_AB_MERGE_C R9, RZ, R9, RZ ;  /* 0x00000009ff09723e */ /* 0x000fe200048070ff */
[----:B------:R-:W-:Y:S01]  /*ddc0*/  FMUL R7, R7, UR20 ;  /* 0x0000001407077c20 */ /* 0x000fe20008400000 */
[----:B0-----:R-:W-:Y:S01]  /*ddd0*/  F2FP.SATFINITE.E4M3.F32.PACK_AB_MERGE_C R13, RZ, R8, RZ ;  /* 0x00000008ff0d723e */ /* 0x001fe200048070ff */
[----:B------:R0:W-:Y:S01]  /*dde0*/  @!P2 STG.E.U8 desc[UR14][R28.64+0x31], R11 ;  /* 0x0000310b1c00a986 */ /* 0x0001e2000c10110e */
[----:B------:R-:W-:Y:S01]  /*ddf0*/  ISETP.LT.OR P2, PT, R42, 0x3a, !P1 ;  /* 0x0000003a2a00780c */ /* 0x000fe20004f41670 */
[----:B-----5:R-:W-:Y:S01]  /*de00*/  FMUL R2, R2, UR20 ;  /* 0x0000001402027c20 */ /* 0x020fe20008400000 */
[----:B------:R-:W-:Y:S01]  /*de10*/  F2FP.SATFINITE.E4M3.F32.PACK_AB_MERGE_C R7, RZ, R7, RZ ;  /* 0x00000007ff07723e */ /* 0x000fe200048070ff */
[----:B------:R-:W-:Y:S01]  /*de20*/  @!P5 STG.E.U8 desc[UR14][R30.64+0x30], R17 ;  /* 0x000030111e00d986 */ /* 0x000fe2000c10110e */
[----:B------:R-:W-:Y:S01]  /*de30*/  FMUL R3, R3, UR20 ;  /* 0x0000001403037c20 */ /* 0x000fe20008400000 */
[----:B------:R-:W-:Y:S01]  /*de40*/  FMUL R4, R4, UR20 ;  /* 0x0000001404047c20 */ /* 0x000fe20008400000 */
[C---:B------:R-:W-:Y:S01]  /*de50*/  ISETP.LT.OR P5, PT, R42.reuse, 0x39, !P0 ;  /* 0x000000392a00780c */ /* 0x040fe200047a1670 */
[----:B------:R1:W-:Y:S01]  /*de60*/  @!P6 STG.E.U8 desc[UR14][R30.64+0x31], R9 ;  /* 0x000031091e00e986 */ /* 0x0003e2000c10110e */
[----:B------:R-:W-:Y:S01]  /*de70*/  ISETP.LT.OR P6, PT, R42, 0x3a, !P0 ;  /* 0x0000003a2a00780c */ /* 0x000fe200047c1670 */
[----:B------:R-:W-:Y:S01]  /*de80*/  FMUL R6, R6, UR20 ;  /* 0x0000001406067c20 */ /* 0x000fe20008400000 */
[----:B------:R-:W-:Y:S01]  /*de90*/  FMUL R5, R5, UR20 ;  /* 0x0000001405057c20 */ /* 0x000fe20008400000 */
[----:B------:R3:W-:Y:S01]  /*dea0*/  @!P3 STG.E.U8 desc[UR14][R28.64+0x38], R13 ;  /* 0x0000380d1c00b986 */ /* 0x0007e2000c10110e */
[----:B------:R-:W-:Y:S01]  /*deb0*/  ISETP.LT.OR P3, PT, R42, 0x41, !P1 ;  /* 0x000000412a00780c */ /* 0x000fe20004f61670 */
[----:B------:R-:W-:Y:S01]  /*dec0*/  FMUL R0, R0, UR20 ;  /* 0x0000001400007c20 */ /* 0x000fe20008400000 */
[----:B0-----:R-:W-:Y:S01]  /*ded0*/  F2FP.SATFINITE.E4M3.F32.PACK_AB_MERGE_C R11, RZ, R6, RZ ;  /* 0x00000006ff0b723e */ /* 0x001fe200048070ff */
[----:B------:R-:W2:Y:S01]  /*dee0*/  LDL.LU R224, [R1+0x1c] ;  /* 0x00001c0001e07983 */ /* 0x000ea20000300800 */
[----:B------:R-:W-:-:S03]  /*def0*/  F2FP.SATFINITE.E4M3.F32.PACK_AB_MERGE_C R5, RZ, R5, RZ ;  /* 0x00000005ff05723e */ /* 0x000fc600048070ff */
[----:B------:R0:W-:Y:S01]  /*df00*/  @!P2 STG.E.U8 desc[UR14][R28.64+0x39], R7 ;  /* 0x000039071c00a986 */ /* 0x0001e2000c10110e */
[----:B-1----:R-:W-:Y:S01]  /*df10*/  F2FP.SATFINITE.E4M3.F32.PACK_AB_MERGE_C R9, RZ, R4, RZ ;  /* 0x00000004ff09723e */ /* 0x002fe200048070ff */
[----:B------:R-:W-:Y:S01]  /*df20*/  FMUL R4, R226, UR20 ;  /* 0x00000014e2047c20 */ /* 0x000fe20008400000 */
[C---:B------:R-:W-:Y:S01]  /*df30*/  ISETP.LT.OR P2, PT, R42.reuse, 0x42, !P1 ;  /* 0x000000422a00780c */ /* 0x040fe20004f41670 */
[----:B------:R-:W-:Y:S01]  /*df40*/  @!P5 STG.E.U8 desc[UR14][R30.64+0x38], R11 ;  /* 0x0000380b1e00d986 */ /* 0x000fe2000c10110e */
[----:B---3--:R-:W-:Y:S01]  /*df50*/  F2FP.SATFINITE.E4M3.F32.PACK_AB_MERGE_C R13, RZ, R2, RZ ;  /* 0x00000002ff0d723e */ /* 0x008fe200048070ff */
[----:B----4-:R-:W-:Y:S01]  /*df60*/  FMUL R2, R225, UR20 ;  /* 0x00000014e1027c20 */ /* 0x010fe20008400000 */
[----:B------:R-:W-:Y:S01]  /*df70*/  ISETP.LT.OR P5, PT, R42, 0x41, !P0 ;  /* 0x000000412a00780c */ /* 0x000fe200047a1670 */
[----:B------:R-:W3:Y:S01]  /*df80*/  LDL.LU R225, [R1+0x20] ;  /* 0x0000200001e17983 */ /* 0x000ee20000300800 */
[----:B0-----:R-:W-:Y:S01]  /*df90*/  F2FP.SATFINITE.E4M3.F32.PACK_AB_MERGE_C R7, RZ, R3, RZ ;  /* 0x00000003ff07723e */ /* 0x001fe200048070ff */
[----:B------:R-:W-:-:S02]  /*dfa0*/  FMUL R3, R227, UR20 ;  /* 0x00000014e3037c20 */ /* 0x000fc40008400000 */
[----:B------:R0:W-:Y:S01]  /*dfb0*/  @!P6 STG.E.U8 desc[UR14][R30.64+0x39], R5 ;  /* 0x000039051e00e986 */ /* 0x0001e2000c10110e */
[----:B------:R-:W-:-:S03]  /*dfc0*/  ISETP.LT.OR P6, PT, R42, 0x42, !P0 ;  /* 0x000000422a00780c */ /* 0x000fc600047c1670 */
[----:B------:R-:W4:Y:S04]  /*dfd0*/  LDL.LU R227, [R1+0x24] ;  /* 0x0000240001e37983 */ /* 0x000f280000300800 */
[----:B------:R-:W4:Y:S04]  /*dfe0*/  LDL.LU R226, [R1+0x28] ;  /* 0x0000280001e27983 */ /* 0x000f280000300800 */
[----:B------:R-:W-:Y:S01]  /*dff0*/  @!P3 STG.E.U8 desc[UR14][R28.64+0x40], R9 ;  /* 0x000040091c00b986 */ /* 0x000fe2000c10110e */
[C---:B------:R-:W-:Y:S02]  /*e000*/  ISETP.LT.OR P3, PT, R42.reuse, 0x49, !P1 ;  /* 0x000000492a00780c */ /* 0x040fe40004f61670 */
[----:B0-----:R-:W-:Y:S01]  /*e010*/  F2FP.SATFINITE.E4M3.F32.PACK_AB_MERGE_C R5, RZ, R0, RZ ;  /* 0x00000000ff05723e */ /* 0x001fe200048070ff */
[----:B------:R0:W-:Y:S01]  /*e020*/  @!P2 STG.E.U8 desc[UR14][R28.64+0x41], R7 ;  /* 0x000041071c00a986 */ /* 0x0001e2000c10110e */
[----:B------:R-:W-:-:S03]  /*e030*/  ISETP.LT.OR P2, PT, R42, 0x4a, !P1 ;  /* 0x0000004a2a00780c */ /* 0x000fc60004f41670 */
[----:B------:R-:W-:Y:S01]  /*e040*/  @!P5 STG.E.U8 desc[UR14][R30.64+0x40], R13 ;  /* 0x0000400d1e00d986 */ /* 0x000fe2000c10110e */
[----:B------:R-:W-:-:S03]  /*e050*/  ISETP.LT.OR P5, PT, R42, 0x49, !P0 ;  /* 0x000000492a00780c */ /* 0x000fc600047a1670 */
[----:B------:R1:W-:Y:S01]  /*e060*/  @!P6 STG.E.U8 desc[UR14][R30.64+0x41], R5 ;  /* 0x000041051e00e986 */ /* 0x0003e2000c10110e */
[----:B0-----:R-:W-:Y:S02]  /*e070*/  F2FP.SATFINITE.E4M3.F32.PACK_AB_MERGE_C R7, RZ, R2, RZ ;  /* 0x00000002ff07723e */ /* 0x001fe400048070ff */
[----:B------:R-:W-:-:S03]  /*e080*/  ISETP.LT.OR P6, PT, R42, 0x4a, !P0 ;  /* 0x0000004a2a00780c */ /* 0x000fc600047c1670 */
[----:B------:R0:W-:Y:S01]  /*e090*/  @!P3 STG.E.U8 desc[UR14][R28.64+0x48], R7 ;  /* 0x000048071c00b986 */ /* 0x0001e2000c10110e */
[----:B------:R-:W-:Y:S02]  /*e0a0*/  ISETP.LT.OR P3, PT, R42, 0x51, !P1 ;  /* 0x000000512a00780c */ /* 0x000fe40004f61670 */
[----:B------:R-:W-:Y:S02]  /*e0b0*/  F2FP.SATFINITE.E4M3.F32.PACK_AB_MERGE_C R9, RZ, R3, RZ ;  /* 0x00000003ff09723e */ /* 0x000fe400048070ff */
[----:B------:R-:W-:-:S03]  /*e0c0*/  F2FP.SATFINITE.E4M3.F32.PACK_AB_MERGE_C R11, RZ, R4, RZ ;  /* 0x00000004ff0b723e */ /* 0x000fc600048070ff */
[----:B------:R0:W-:Y:S04]  /*e0d0*/  @!P2 STG.E.U8 desc[UR14][R28.64+0x49], R9 ;  /* 0x000049091c00a986 */ /* 0x0001e8000c10110e */
[----:B------:R-:W-:Y:S01]  /*e0e0*/  @!P5 STG.E.U8 desc[UR14][R30.64+0x48], R11 ;  /* 0x0000480b1e00d986 */ /* 0x000fe2000c10110e */
[----:B--2---:R-:W-:Y:S01]  /*e0f0*/  FMUL R2, R221, UR20 ;  /* 0x00000014dd027c20 */ /* 0x004fe20008400000 */
[----:B------:R-:W-:Y:S02]  /*e100*/  FMUL R0, R220, UR20 ;  /* 0x00000014dc007c20 */ /* 0x000fe40008400000 */
[----:B------:R-:W2:Y:S04]  /*e110*/  LDL.LU R220, [R1+0x2c] ;  /* 0x00002c0001dc7983 */ /* 0x000ea80000300800 */
[----:B------:R-:W2:Y:S01]  /*e120*/  LDL.LU R221, [R1+0x30] ;  /* 0x0000300001dd7983 */ /* 0x000ea20000300800 */
[----:B-1----:R-:W-:Y:S01]  /*e130*/  F2FP.SATFINITE.E4M3.F32.PACK_AB_MERGE_C R5, RZ, R0, RZ ;  /* 0x00000000ff05723e */ /* 0x002fe200048070ff */
[----:B------:R-:W-:Y:S01]  /*e140*/  FMUL R0, R222, UR20 ;  /* 0x00000014de007c20 */ /* 0x000fe20008400000 */
[----:B------:R-:W-:Y:S01]  /*e150*/  FMUL R3, R223, UR20 ;  /* 0x00000014df037c20 */ /* 0x000fe20008400000 */
[----:B0-----:R-:W-:Y:S01]  /*e160*/  F2FP.SATFINITE.E4M3.F32.PACK_AB_MERGE_C R7, RZ, R2, RZ ;  /* 0x00000002ff07723e */ /* 0x001fe200048070ff */
[----:B------:R-:W2:Y:S02]  /*e170*/  LDL.LU R223, [R1+0x34] ;  /* 0x0000340001df7983 */ /* 0x000ea40000300800 */
[----:B------:R-:W-:-:S02]  /*e180*/  F2FP.SATFINITE.E4M3.F32.PACK_AB_MERGE_C R13, RZ, R0, RZ ;  /* 0x00000000ff0d723e */ /* 0x000fc400048070ff */
[----:B------:R-:W2:Y:S01]  /*e190*/  LDL.LU R222, [R1+0x38] ;  /* 0x0000380001de7983 */ /* 0x000ea20000300800 */
[----:B------:R-:W-:Y:S01]  /*e1a0*/  F2FP.SATFINITE.E4M3.F32.PACK_AB_MERGE_C R9, RZ, R3, RZ ;  /* 0x00000003ff09723e */ /* 0x000fe200048070ff */
[----:B------:R-:W-:Y:S02]  /*e1b0*/  FMUL R2, R224, UR20 ;  /* 0x00000014e0027c20 */ /* 0x000fe40008400000 */
[----:B------:R-:W2:Y:S04]  /*e1c0*/  LDL.LU R224, [R1+0x3c] ;  /* 0x00003c0001e07983 */ /* 0x000ea80000300800 */
[----:B------:R-:W-:Y:S01]  /*e1d0*/  @!P6 STG.E.U8 desc[UR14][R30.64+0x49], R5 ;  /* 0x000049051e00e986 */ /* 0x000fe2000c10110e */
[----:B---3--:R-:W-:-:S03]  /*e1e0*/  FMUL R0, R225, UR20 ;  /* 0x00000014e1007c20 */ /* 0x008fc60008400000 */
[----:B------:R0:W-:Y:S04]  /*e1f0*/  @!P3 STG.E.U8 desc[UR14][R28.64+0x50], R7 ;  /* 0x000050071c00b986 */ /* 0x0001e8000c10110e */
[----:B------:R-:W3:Y:S01]  /*e200*/  LDL.LU R225, [R1+0x40] ;  /* 0x0000400001e17983 */ /* 0x000ee20000300800 */
[----:B----4-:R-:W-:-:S03]  /*e210*/  FMUL R3, R227, UR20 ;  /* 0x00000014e3037c20 */ /* 0x010fc60008400000 */
[----:B------:R-:W4:Y:S01]  /*e220*/  LDL.LU R227, [R1+0x44] ;  /* 0x0000440001e37983 */ /* 0x000f220000300800 */
[----:B0-----:R-:W-:Y:S01]  /*e230*/  F2FP.SATFINITE.E4M3.F32.PACK_AB_MERGE_C R7, RZ, R0, RZ ;  /* 0x00000000ff07723e */ /* 0x001fe200048070ff */
[----:B------:R-:W-:Y:S02]  /*e240*/  FMUL R0, R226, UR20 ;  /* 0x00000014e2007c20 */ /* 0x000fe40008400000 */
[----:B------:R-:W4:Y:S01]  /*e250*/  LDL.LU R226, [R1+0x48] ;  /* 0x0000480001e27983 */ /* 0x000f220000300800 */
[C---:B------:R-:W-:Y:S02]  /*e260*/  ISETP.LT.OR P2, PT, R42.reuse, 0x52, !P1 ;  /* 0x000000522a00780c */ /* 0x040fe40004f41670 */
[C---:B------:R-:W-:Y:S01]  /*e270*/  ISETP.LT.OR P6, PT, R42.reuse, 0x52, !P0 ;  /* 0x000000522a00780c */ /* 0x040fe200047c1670 */
[----:B------:R-:W4:Y:S01]  /*e280*/  LDL.LU R218, [R1+0x4c] ;  /* 0x00004c0001da7983 */ /* 0x000f220000300800 */
[----:B------:R-:W-:Y:S02]  /*e290*/  F2FP.SATFINITE.E4M3.F32.PACK_AB_MERGE_C R5, RZ, R2, RZ ;  /* 0x00000002ff05723e */ /* 0x000fe400048070ff */
[----:B------:R-:W-:-:S02]  /*e2a0*/  ISETP.LT.OR P5, PT, R42, 0x51, !P0 ;  /* 0x000000512a00780c */ /* 0x000fc400047a1670 */
[----:B------:R-:W-:Y:S02]  /*e2b0*/  F2FP.SATFINITE.E4M3.F32.PACK_AB_MERGE_C R11, RZ, R0, RZ ;  /* 0x00000000ff0b723e */ /* 0x000fe400048070ff */
[----:B------:R-:W-:-:S03]  /*e2c0*/  ISETP.LT.OR P3, PT, R42, 0x59, !P1 ;  /* 0x000000592a00780c */ /* 0x000fc60004f61670 */
[----:B------:R0:W-:Y:S01]  /*e2d0*/  @!P2 STG.E.U8 desc[UR14][R28.64+0x51], R9 ;  /* 0x000051091c00a986 */ /* 0x0001e2000c10110e */
[----:B------:R-:W-:-:S03]  /*e2e0*/  ISETP.LT.OR P2, PT, R42, 0x5a, !P1 ;  /* 0x0000005a2a00780c */ /* 0x000fc60004f41670 */
[----:B------:R1:W-:Y:S01]  /*e2f0*/  @!P6 STG.E.U8 desc[UR14][R30.64+0x51], R5 ;  /* 0x000051051e00e986 */ /* 0x0003e2000c10110e */
[----:B------:R-:W-:-:S03]  /*e300*/  ISETP.LT.OR P6, PT, R42, 0x5a, !P0 ;  /* 0x0000005a2a00780c */ /* 0x000fc600047c1670 */
[----:B------:R-:W-:Y:S01]  /*e310*/  @!P5 STG.E.U8 desc[UR14][R30.64+0x50], R13 ;  /* 0x0000500d1e00d986 */ /* 0x000fe2000c10110e */
[----:B0-----:R-:W-:-:S03]  /*e320*/  F2FP.SATFINITE.E4M3.F32.PACK_AB_MERGE_C R9, RZ, R3, RZ ;  /* 0x00000003ff09723e */ /* 0x001fc600048070ff */
[----:B------:R0:W-:Y:S04]  /*e330*/  @!P3 STG.E.U8 desc[UR14][R28.64+0x58], R7 ;  /* 0x000058071c00b986 */ /* 0x0001e8000c10110e */
[----:B------:R0:W-:Y:S01]  /*e340*/  @!P2 STG.E.U8 desc[UR14][R28.64+0x59], R9 ;  /* 0x000059091c00a986 */ /* 0x0001e2000c10110e */
[----:B--2---:R-:W-:-:S03]  /*e350*/  FMUL R0, R220, UR20 ;  /* 0x00000014dc007c20 */ /* 0x004fc60008400000 */
[----:B------:R-:W2:Y:S01]  /*e360*/  LDL.LU R220, [R1+0x50] ;  /* 0x0000500001dc7983 */ /* 0x000ea20000300800 */
[----:B------:R-:W-:-:S03]  /*e370*/  FMUL R2, R221, UR20 ;  /* 0x00000014dd027c20 */ /* 0x000fc60008400000 */
[----:B------:R-:W2:Y:S01]  /*e380*/  LDL.LU R221, [R1+0x54] ;  /* 0x0000540001dd7983 */ /* 0x000ea20000300800 */
[----:B-1----:R-:W-:Y:S01]  /*e390*/  F2FP.SATFINITE.E4M3.F32.PACK_AB_MERGE_C R5, RZ, R0, RZ ;  /* 0x00000000ff05723e */ /* 0x002fe200048070ff */
[----:B------:R-:W-:Y:S02]  /*e3a0*/  FMUL R3, R223, UR20 ;  /* 0x00000014df037c20 */ /* 0x000fe40008400000 */
[----:B------:R-:W2:Y:S01]  /*e3b0*/  LDL.LU R223, [R1+0x58] ;  /* 0x0000580001df7983 */ /* 0x000ea20000300800 */
[----:B0-----:R-:W-:Y:S01]  /*e3c0*/  F2FP.SATFINITE.E4M3.F32.PACK_AB_MERGE_C R7, RZ, R2, RZ ;  /* 0x00000002ff07723e */ /* 0x001fe200048070ff */
[----:B------:R-:W-:Y:S01]  /*e3d0*/  FMUL R4, R222, UR20 ;  /* 0x00000014de047c20 */ /* 0x000fe20008400000 */
[----:B------:R-:W-:Y:S01]  /*e3e0*/  F2FP.SATFINITE.E4M3.F32.PACK_AB_MERGE_C R9, RZ, R3, RZ ;  /* 0x00000003ff09723e */ /* 0x000fe200048070ff */
[----:B------:R-:W2:Y:S01]  /*e3f0*/  LDL.LU R222, [R1+0x5c] ;  /* 0x00005c0001de7983 */ /* 0x000ea20000300800 */
[----:B------:R-:W-:-:S03]  /*e400*/  FMUL R0, R224, UR20 ;  /* 0x00000014e0007c20 */ /* 0x000fc60008400000 */
[----:B------:R0:W-:Y:S04]  /*e410*/  @!P6 STG.E.U8 desc[UR14][R30.64+0x59], R5 ;  /* 0x000059051e00e986 */ /* 0x0001e8000c10110e */
[----:B------:R-:W2:Y:S01]  /*e420*/  LDL.LU R224, [R1+0x60] ;  /* 0x0000600001e07983 */ /* 0x000ea20000300800 */
[----:B0-----:R-:W-:Y:S01]  /*e430*/  F2FP.SATFINITE.E4M3.F32.PACK_AB_MERGE_C R5, RZ, R0, RZ ;  /* 0x00000000ff05723e */ /* 0x001fe200048070ff */
[----:B---3--:R-:W-:Y:S02]  /*e440*/  FMUL R2, R225, UR20 ;  /* 0x00000014e1027c20 */ /* 0x008fe40008400000 */
[----:B------:R-:W3:Y:S01]  /*e450*/  LDL.LU R225, [R1+0x64] ;  /* 0x0000640001e17983 */ /* 0x000ee20000300800 */
[----:B----4-:R-:W-:-:S03]  /*e460*/  FMUL R3, R227, UR20 ;  /* 0x00000014e3037c20 */ /* 0x010fc60008400000 */
[----:B------:R-:W4:Y:S01]  /*e470*/  LDL.LU R227, [R1+0x68] ;  /* 0x0000680001e37983 */ /* 0x000f220000300800 */
[----:B------:R-:W-:-:S03]  /*e480*/  FMUL R0, R226, UR20 ;  /* 0x00000014e2007c20 */ /* 0x000fc60008400000 */
[----:B------:R-:W4:Y:S01]  /*e490*/  LDL.LU R226, [R1+0x6c] ;  /* 0x00006c0001e27983 */ /* 0x000f220000300800 */
[C---:B------:R-:W-:Y:S02]  /*e4a0*/  ISETP.LT.OR P5, PT, R42.reuse, 0x59, !P0 ;  /* 0x000000592a00780c */ /* 0x040fe400047a1670 */
[C---:B------:R-:W-:Y:S02]  /*e4b0*/  ISETP.LT.OR P2, PT, R42.reuse, 0x62, !P1 ;  /* 0x000000622a00780c */ /* 0x040fe40004f41670 */
[C---:B------:R-:W-:Y:S02]  /*e4c0*/  ISETP.LT.OR P3, PT, R42.reuse, 0x61, !P1 ;  /* 0x000000612a00780c */ /* 0x040fe40004f61670 */
[----:B------:R-:W-:-:S07]  /*e4d0*/  ISETP.LT.OR P6, PT, R42, 0x62, !P0 ;  /* 0x000000622a00780c */ /* 0x000fce00047c1670 */
[----:B------:R-:W-:Y:S01]  /*e4e0*/  @!P5 STG.E.U8 desc[UR14][R30.64+0x58], R11 ;  /* 0x0000580b1e00d986 */ /* 0x000fe2000c10110e */
[----:B------:R-:W-:-:S03]  /*e4f0*/  ISETP.LT.OR P5, PT, R42, 0x61, !P0 ;  /* 0x000000612a00780c */ /* 0x000fc600047a1670 */
[----:B------:R0:W-:Y:S01]  /*e500*/  @!P2 STG.E.U8 desc[UR14][R28.64+0x61], R9 ;  /* 0x000061091c00a986 */ /* 0x0001e2000c10110e */
[----:B------:R-:W-:-:S03]  /*e510*/  ISETP.LT.OR P2, PT, R42, 0x6a, !P1 ;  /* 0x0000006a2a00780c */ /* 0x000fc60004f41670 */
[----:B------:R1:W-:Y:S01]  /*e520*/  @!P3 STG.E.U8 desc[UR14][R28.64+0x60], R7 ;  /* 0x000060071c00b986 */ /* 0x0003e2000c10110e */
[----:B------:R-:W-:Y:S02]  /*e530*/  ISETP.LT.OR P3, PT, R42, 0x69, !P1 ;  /* 0x000000692a00780c */ /* 0x000fe40004f61670 */
[----:B------:R-:W-:Y:S01]  /*e540*/  F2FP.SATFINITE.E4M3.F32.PACK_AB_MERGE_C R13, RZ, R4, RZ ;  /* 0x00000004ff0d723e */ /* 0x000fe200048070ff */
[----:B------:R1:W-:Y:S01]  /*e550*/  @!P6 STG.E.U8 desc[UR14][R30.64+0x61], R5 ;  /* 0x000061051e00e986 */ /* 0x0003e2000c10110e */
[----:B0-----:R-:W-:-:S03]  /*e560*/  F2FP.SATFINITE.E4M3.F32.PACK_AB_MERGE_C R9, RZ, R3, RZ ;  /* 0x00000003ff09723e */ /* 0x001fc600048070ff */
[----:B------:R-:W-:Y:S01]  /*e570*/  @!P5 STG.E.U8 desc[UR14][R30.64+0x60], R13 ;  /* 0x0000600d1e00d986 */ /* 0x000fe2000c10110e */
[----:B-1----:R-:W-:-:S03]  /*e580*/  F2FP.SATFINITE.E4M3.F32.PACK_AB_MERGE_C R7, RZ, R2, RZ ;  /* 0x00000002ff07723e */ /* 0x002fc600048070ff */
[----:B------:R-:W-:Y:S01]  /*e590*/  @!P2 STG.E.U8 desc[UR14][R28.64+0x69], R9 ;  /* 0x000069091c00a986 */ /* 0x000fe2000c10110e */
[C---:B------:R-:W-:Y:S02]  /*e5a0*/  ISETP.LT.OR P5, PT, R42.reuse, 0x69, !P0 ;  /* 0x000000692a00780c */ /* 0x040fe400047a1670 */
[C---:B------:R-:W-:Y:S01]  /*e5b0*/  ISETP.LT.OR P6, PT, R42.reuse, 0x6a, !P0 ;  /* 0x0000006a2a00780c */ /* 0x040fe200047c1670 */
[----:B------:R0:W-:Y:S01]  /*e5c0*/  @!P3 STG.E.U8 desc[UR14][R28.64+0x68], R7 ;  /* 0x000068071c00b986 */ /* 0x0001e2000c10110e */
[----:B------:R-:W-:Y:S01]  /*e5d0*/  ISETP.LT.OR P2, PT, R42, 0x72, !P1 ;  /* 0x000000722a00780c */ /* 0x000fe20004f41670 */
[----:B------:R-:W-:Y:S01]  /*e5e0*/  FMUL R2, R218, UR20 ;  /* 0x00000014da027c20 */ /* 0x000fe20008400000 */
[----:B------:R-:W-:Y:S02]  /*e5f0*/  ISETP.LT.OR P3, PT, R42, 0x71, !P1 ;  /* 0x000000712a00780c */ /* 0x000fe40004f61670 */
[----:B------:R-:W-:Y:S02]  /*e600*/  F2FP.SATFINITE.E4M3.F32.PACK_AB_MERGE_C R11, RZ, R0, RZ ;  /* 0x00000000ff0b723e */ /* 0x000fe400048070ff */
[----:B------:R-:W-:-:S03]  /*e610*/  F2FP.SATFINITE.E4M3.F32.PACK_AB_MERGE_C R5, RZ, R2, RZ ;  /* 0x00000002ff05723e */ /* 0x000fc600048070ff */
[----:B------:R-:W-:Y:S01]  /*e620*/  @!P5 STG.E.U8 desc[UR14][R30.64+0x68], R11 ;  /* 0x0000680b1e00d986 */ /* 0x000fe2000c10110e */
[----:B------:R-:W-:-:S03]  /*e630*/  ISETP.LT.OR P5, PT, R42, 0x71, !P0 ;  /* 0x000000712a00780c */ /* 0x000fc600047a1670 */
[----:B------:R-:W-:Y:S01]  /*e640*/  @!P6 STG.E.U8 desc[UR14][R30.64+0x69], R5 ;  /* 0x000069051e00e986 */ /* 0x000fe2000c10110e */
[----:B------:R-:W-:Y:S01]  /*e650*/  ISETP.LT.OR P6, PT, R42, 0x72, !P0 ;  /* 0x000000722a00780c */ /* 0x000fe200047c1670 */
[----:B--2---:R-:W-:Y:S01]  /*e660*/  FMUL R0, R220, UR20 ;  /* 0x00000014dc007c20 */ /* 0x004fe20008400000 */
[----:B------:R-:W-:-:S04]  /*e670*/  FMUL R3, R221, UR20 ;  /* 0x00000014dd037c20 */ /* 0x000fc80008400000 */
[----:B0-----:R-:W-:Y:S02]  /*e680*/  F2FP.SATFINITE.E4M3.F32.PACK_AB_MERGE_C R7, RZ, R0, RZ ;  /* 0x00000000ff07723e */ /* 0x001fe400048070ff */
[----:B------:R-:W-:Y:S01]  /*e690*/  F2FP.SATFINITE.E4M3.F32.PACK_AB_MERGE_C R9, RZ, R3, RZ ;  /* 0x00000003ff09723e */ /* 0x000fe200048070ff */
[----:B------:R-:W-:Y:S02]  /*e6a0*/  FMUL R0, R223, UR20 ;  /* 0x00000014df007c20 */ /* 0x000fe40008400000 */
[----:B------:R0:W-:Y:S01]  /*e6b0*/  @!P3 STG.E.U8 desc[UR14][R28.64+0x70], R7 ;  /* 0x000070071c00b986 */ /* 0x0001e2000c10110e */
[----:B------:R-:W-:-:S03]  /*e6c0*/  ISETP.LT.OR P3, PT, R42, 0x79, !P0 ;  /* 0x000000792a00780c */ /* 0x000fc60004761670 */
[----:B------:R1:W-:Y:S01]  /*e6d0*/  @!P2 STG.E.U8 desc[UR14][R28.64+0x71], R9 ;  /* 0x000071091c00a986 */ /* 0x0003e2000c10110e */
[C---:B------:R-:W-:Y:S02]  /*e6e0*/  ISETP.LT.OR P2, PT, R42.reuse, 0x79, !P1 ;  /* 0x000000792a00780c */ /* 0x040fe40004f41670 */
[----:B------:R-:W-:Y:S02]  /*e6f0*/  ISETP.LT.OR P1, PT, R42, 0x7a, !P1 ;  /* 0x0000007a2a00780c */ /* 0x000fe40004f21670 */
[----:B------:R-:W-:Y:S01]  /*e700*/  F2FP.SATFINITE.E4M3.F32.PACK_AB_MERGE_C R13, RZ, R0, RZ ;  /* 0x00000000ff0d723e */ /* 0x000fe200048070ff */
[----:B------:R-:W-:Y:S01]  /*e710*/  FMUL R0, R222, UR20 ;  /* 0x00000014de007c20 */ /* 0x000fe20008400000 */
[----:B------:R-:W-:Y:S01]  /*e720*/  ISETP.LT.OR P0, PT, R42, 0x7a, !P0 ;  /* 0x0000007a2a00780c */ /* 0x000fe20004701670 */
[----:B------:R-:W-:-:S03]  /*e730*/  FMUL R2, R224, UR20 ;  /* 0x00000014e0027c20 */ /* 0x000fc60008400000 */
[----:B0-----:R-:W-:Y:S02]  /*e740*/  F2FP.SATFINITE.E4M3.F32.PACK_AB_MERGE_C R7, RZ, R0, RZ ;  /* 0x00000000ff07723e */ /* 0x001fe400048070ff */
[----:B-1----:R-:W-:Y:S01]  /*e750*/  F2FP.SATFINITE.E4M3.F32.PACK_AB_MERGE_C R9, RZ, R2, RZ ;  /* 0x00000002ff09723e */ /* 0x002fe200048070ff */
[----:B---3--:R-:W-:Y:S01]  /*e760*/  FMUL R3, R225, UR20 ;  /* 0x00000014e1037c20 */ /* 0x008fe20008400000 */
[----:B----4-:R-:W-:Y:S01]  /*e770*/  FMUL R4, R227, UR20 ;  /* 0x00000014e3047c20 */ /* 0x010fe20008400000 */
[----:B------:R-:W-:-:S03]  /*e780*/  FMUL R5, R226, UR20 ;  /* 0x00000014e2057c20 */ /* 0x000fc60008400000 */
[----:B------:R-:W-:Y:S02]  /*e790*/  F2FP.SATFINITE.E4M3.F32.PACK_AB_MERGE_C R3, RZ, R3, RZ ;  /* 0x00000003ff03723e */ /* 0x000fe400048070ff */
[----:B------:R-:W-:Y:S02]  /*e7a0*/  F2FP.SATFINITE.E4M3.F32.PACK_AB_MERGE_C R11, RZ, R4, RZ ;  /* 0x00000004ff0b723e */ /* 0x000fe400048070ff */
[----:B------:R-:W-:Y:S01]  /*e7b0*/  F2FP.SATFINITE.E4M3.F32.PACK_AB_MERGE_C R5, RZ, R5, RZ ;  /* 0x00000005ff05723e */ /* 0x000fe200048070ff */
[----:B------:R0:W-:Y:S04]  /*e7c0*/  @!P5 STG.E.U8 desc[UR14][R30.64+0x70], R13 ;  /* 0x0000700d1e00d986 */ /* 0x0001e8000c10110e */
[----:B------:R0:W-:Y:S04]  /*e7d0*/  @!P6 STG.E.U8 desc[UR14][R30.64+0x71], R7 ;  /* 0x000071071e00e986 */ /* 0x0001e8000c10110e */
[----:B------:R0:W-:Y:S04]  /*e7e0*/  @!P2 STG.E.U8 desc[UR14][R28.64+0x78], R9 ;  /* 0x000078091c00a986 */ /* 0x0001e8000c10110e */
[----:B------:R0:W-:Y:S04]  /*e7f0*/  @!P1 STG.E.U8 desc[UR14][R28.64+0x79], R3 ;  /* 0x000079031c009986 */ /* 0x0001e8000c10110e */
[----:B------:R0:W-:Y:S04]  /*e800*/  @!P3 STG.E.U8 desc[UR14][R30.64+0x78], R11 ;  /* 0x0000780b1e00b986 */ /* 0x0001e8000c10110e */
[----:B------:R0:W-:Y:S02]  /*e810*/  @!P0 STG.E.U8 desc[UR14][R30.64+0x79], R5 ;  /* 0x000079051e008986 */ /* 0x0001e4000c10110e */
.L_x_293:
[----:B------:R-:W-:Y:S05]  /*e820*/  BSYNC B0 ;  /* 0x0000000000007941 */ /* 0x000fea0003800000 */
.L_x_35:
[----:B0----5:R-:W2:Y:S04]  /*e830*/  LDL.LU R3, [R1+0x78] ;  /* 0x0000780001037983 */ /* 0x021ea80000300800 */
[----:B------:R-:W2:Y:S01]  /*e840*/  LDL.LU R2, [R1+0x7c] ;  /* 0x00007c0001027983 */ /* 0x000ea20000300800 */
[----:B------:R-:W-:Y:S01]  /*e850*/  ULDC UR6, c[0x0][0xc] ;  /* 0x0000030000067ab9 */ /* 0x000fe20000000800 */
[----:B------:R-:W-:Y:S01]  /*e860*/  ULDC UR7, c[0x0][0x10] ;  /* 0x0000040000077ab9 */ /* 0x000fe20000000800 */
[----:B------:R-:W2:Y:S01]  /*e870*/  LDC R5, c[0x0][0x14] ;  /* 0x00000500ff057b82 */ /* 0x000ea20000000800 */
[----:B------:R-:W-:Y:S01]  /*e880*/  UIMAD.WIDE.U32 UR6, UR6, UR7, URZ ;  /* 0x00000007060672a5 */ /* 0x000fe2000f8e003f */
[----:B------:R-:W-:Y:S01]  /*e890*/  PRMT R0, RZ, 0x7610, R0 ;  /* 0x00007610ff007816 */ /* 0x000fe20000000000 */
[----:B------:R-:W-:-:S04]  /*e8a0*/  UMOV UR12, 0xffffffff ;  /* 0xffffffff000c7882 */ /* 0x000fc80000000000 */
[----:B--2---:R-:W-:-:S04]  /*e8b0*/  IMAD.WIDE.U32 R2, R5, UR6, R2 ;  /* 0x0000000605027c25 */ /* 0x004fc8000f8e0002 */
[----:B------:R-:W-:Y:S01]  /*e8c0*/  IMAD R5, R5, UR7, RZ ;  /* 0x0000000705057c24 */ /* 0x000fe2000f8e02ff */
[----:B------:R-:W-:Y:S01]  /*e8d0*/  ULDC.64 UR6, c[0x0][0x650] ;  /* 0x0001940000067ab9 */ /* 0x000fe20000000a00 */
[----:B------:R-:W-:Y:S01]  /*e8e0*/  IMAD.MOV.U32 R19, RZ, RZ, R2 ;  /* 0x000000ffff137224 */ /* 0x000fe200078e0002 */
[----:B------:R-:W-:Y:S01]  /*e8f0*/  ISETP.GE.U32.AND P0, PT, R2, UR6, PT ;  /* 0x0000000602007c0c */ /* 0x000fe2000bf06070 */
[----:B------:R-:W-:Y:S02]  /*e900*/  IMAD.IADD R22, R3, 0x1, R5 ;  /* 0x0000000103167824 */ /* 0x000fe400078e0205 */
[----:B------:R-:W-:-:S03]  /*e910*/  IMAD.MOV.U32 R2, RZ, RZ, -0x1 ;  /* 0xffffffffff027424 */ /* 0x000fc600078e00ff */
[----:B------:R0:W-:Y:S01]  /*e920*/  STL [R1+0x78], R22 ;  /* 0x0000781601007387 */ /* 0x0001e20000100800 */
[----:B------:R-:W-:-:S03]  /*e930*/  ISETP.GE.U32.AND.EX P0, PT, R22, UR7, PT, P0 ;  /* 0x0000000716007c0c */ /* 0x000fc6000bf06100 */
[----:B------:R0:W-:Y:S04]  /*e940*/  STL [R1+0x7c], R19 ;  /* 0x00007c1301007387 */ /* 0x0001e80000100800 */
[----:B------:R0:W-:Y:S06]  /*e950*/  STL [R1+0x80], R2 ;  /* 0x0000800201007387 */ /* 0x0001ec0000100800 */
[----:B------:R-:W-:Y:S05]  /*e960*/  @P0 BRA `(.L_x_294) ;  /* 0x00000004006c0947 */ /* 0x000fea0003800000 */
[----:B------:R-:W2:Y:S01]  /*e970*/  S2R R14, SR_CTAID.X ;  /* 0x00000000000e7919 */ /* 0x000ea20000002500 */
[----:B------:R-:W5:Y:S01]  /*e980*/  LDC.64 R8, c[0x0][0x628] ;  /* 0x00018a00ff087b82 */ /* 0x000f620000000a00 */
[----:B------:R-:W-:Y:S01]  /*e990*/  ULDC UR6, c[0x0][0x150] ;  /* 0x0000540000067ab9 */ /* 0x000fe20000000800 */
[----:B------:R-:W-:Y:S01]  /*e9a0*/  IMAD.MOV.U32 R6, RZ, RZ, R19 ;  /* 0x000000ffff067224 */ /* 0x000fe200078e0013 */
[----:B------:R-:W0:Y:S01]  /*e9b0*/  S2R R16, SR_CTAID.Y ;  /* 0x0000000000107919 */ /* 0x000e220000002600 */
[----:B------:R-:W-:-:S04]  /*e9c0*/  IMAD.MOV.U32 R7, RZ, RZ, R22 ;  /* 0x000000ffff077224 */ /* 0x000fc800078e0016 */
[----:B------:R-:W0:Y:S08]  /*e9d0*/  LDC R17, c[0x0][0x144] ;  /* 0x00005100ff117b82 */ /* 0x000e300000000800 */
[----:B------:R-:W0:Y:S08]  /*e9e0*/  LDC R10, c[0x0][0x630] ;  /* 0x00018c00ff0a7b82 */ /* 0x000e300000000800 */
[----:B------:R-:W0:Y:S01]  /*e9f0*/  LDC.64 R12, c[0x0][0x620] ;  /* 0x00018800ff0c7b82 */ /* 0x000e220000000a00 */
[----:B-----5:R-:W-:-:S04]  /*ea00*/  ISETP.NE.U32.AND P0, PT, R8, RZ, PT ;  /* 0x000000ff0800720c */ /* 0x020fc80003f05070 */
[----:B------:R-:W-:Y:S02]  /*ea10*/  ISETP.NE.AND.EX P0, PT, R9, RZ, PT, P0 ;  /* 0x000000ff0900720c */ /* 0x000fe40003f05300 */
[----:B--2---:R-:W-:-:S05]  /*ea20*/  I2FP.F32.U32 R0, R14 ;  /* 0x0000000e00007245 */ /* 0x004fca0000201000 */
[----:B------:R-:W-:-:S04]  /*ea30*/  FMUL R0, R0, UR6 ;  /* 0x0000000600007c20 */ /* 0x000fc80008400000 */
[----:B------:R2:W0:Y:S02]  /*ea40*/  F2I.U32.TRUNC.NTZ R15, R0 ;  /* 0x00000000000f7305 */ /* 0x000424000020f000 */
[----:B------:R-:W-:Y:S05]  /*ea50*/  @!P0 BRA `(.L_x_295) ;  /* 0x0000000000288947 */ /* 0x000fea0003800000 */
[----:B--2---:R-:W2:Y:S02]  /*ea60*/  LDC R0, c[0x0][0x634] ;  /* 0x00018d00ff007b82 */ /* 0x004ea40000000800 */
[----:B--2---:R-:W-:-:S05]  /*ea70*/  IADD3 R7, P0, R19, R0, RZ ;  /* 0x0000000013077210 */ /* 0x004fca0007f1e0ff */
[----:B------:R-:W-:-:S04]  /*ea80*/  IMAD.X R11, RZ, RZ, R22, P0 ;  /* 0x000000ffff0b7224 */ /* 0x000fc800000e0616 */
[----:B0-----:R-:W-:-:S04]  /*ea90*/  IMAD.WIDE.U32 R2, R11, R8, RZ ;  /* 0x000000080b027225 */ /* 0x001fc800078e00ff */
[----:B------:R-:W-:-:S04]  /*eaa0*/  IMAD.WIDE.U32 R4, P0, R7, R9, R2 ;  /* 0x0000000907047225 */ /* 0x000fc80007800002 */
[----:B------:R-:W-:-:S04]  /*eab0*/  IMAD.WIDE.U32 R2, R7, R8, RZ ;  /* 0x0000000807027225 */ /* 0x000fc800078e00ff */
[----:B------:R-:W-:Y:S01]  /*eac0*/  IMAD.X R7, RZ, RZ, RZ, P0 ;  /* 0x000000ffff077224 */ /* 0x000fe200000e06ff */
[----:B------:R-:W-:Y:S01]  /*ead0*/  IADD3 RZ, P0, R3, R4, RZ ;  /* 0x0000000403ff7210 */ /* 0x000fe20007f1e0ff */
[----:B------:R-:W-:-:S04]  /*eae0*/  IMAD.MOV.U32 R6, RZ, RZ, R5 ;  /* 0x000000ffff067224 */ /* 0x000fc800078e0005 */
[----:B------:R-:W-:-:S08]  /*eaf0*/  IMAD.WIDE.U32.X R6, R11, R9, R6, P0 ;  /* 0x000000090b067225 */ /* 0x000fd000000e0406 */
.L_x_295:
[-CC-:B0-----:R-:W-:Y:S01]  /*eb00*/  SHF.R.U64 R24, R6, R10.reuse, R7.reuse ;  /* 0x0000000a06187219 */ /* 0x181fe20000001207 */
[----:B------:R-:W0:Y:S01]  /*eb10*/  LDC.64 R20, c[0x0][0x640] ;  /* 0x00019000ff147b82 */ /* 0x000e220000000a00 */
[----:B--2---:R-:W-:Y:S01]  /*eb20*/  SHF.R.U32.HI R0, RZ, R10, R7 ;  /* 0x0000000aff007219 */ /* 0x004fe20000011607 */
[----:B------:R-:W-:Y:S01]  /*eb30*/  IMAD.MOV.U32 R2, RZ, RZ, R19 ;  /* 0x000000ffff027224 */ /* 0x000fe200078e0013 */
[----:B------:R-:W-:Y:S01]  /*eb40*/  IADD3 R5, P0, RZ, -R24, RZ ;  /* 0x80000018ff057210 */ /* 0x000fe20007f1e0ff */
[----:B------:R-:W-:Y:S01]  /*eb50*/  IMAD.MOV R15, RZ, RZ, -R15 ;  /* 0x000000ffff0f7224 */ /* 0x000fe200078e0a0f */
[----:B------:R-:W-:Y:S01]  /*eb60*/  ULDC UR6, c[0x0][0x154] ;  /* 0x0000550000067ab9 */ /* 0x000fe20000000800 */
[----:B------:R-:W-:Y:S02]  /*eb70*/  IMAD.MOV.U32 R7, RZ, RZ, 0x1 ;  /* 0x00000001ff077424 */ /* 0x000fe400078e00ff */
[----:B------:R-:W2:Y:S01]  /*eb80*/  LDC R4, c[0x0][0x618] ;  /* 0x00018600ff047b82 */ /* 0x000ea20000000800 */
[----:B------:R-:W-:-:S02]  /*eb90*/  IMAD.X R3, RZ, RZ, ~R0, P0 ;  /* 0x000000ffff037224 */ /* 0x000fc400000e0e00 */
[----:B------:R-:W-:Y:S02]  /*eba0*/  IMAD R15, R17, R15, R14 ;  /* 0x0000000f110f7224 */ /* 0x000fe400078e020e */
[-C--:B------:R-:W-:Y:S02]  /*ebb0*/  IMAD R0, R3, R12.reuse, RZ ;  /* 0x0000000c03007224 */ /* 0x080fe400078e02ff */
[----:B------:R-:W-:Y:S01]  /*ebc0*/  IMAD.MOV.U32 R3, RZ, RZ, R22 ;  /* 0x000000ffff037224 */ /* 0x000fe200078e0016 */
[----:B------:R-:W5:Y:S01]  /*ebd0*/  LDC R6, c[0x0][0x608] ;  /* 0x00018200ff067b82 */ /* 0x000f620000000800 */
[----:B------:R-:W-:-:S04]  /*ebe0*/  IMAD.WIDE.U32 R2, R5, R12, R2 ;  /* 0x0000000c05027225 */ /* 0x000fc800078e0002 */
[----:B------:R-:W-:-:S03]  /*ebf0*/  IMAD R5, R5, R13, R0 ;  /* 0x0000000d05057224 */ /* 0x000fc600078e0200 */
[----:B------:R-:W1:Y:S01]  /*ec00*/  LDC R18, c[0x0][0x658] ;  /* 0x00019600ff127b82 */ /* 0x000e620000000800 */
[----:B------:R-:W-:Y:S01]  /*ec10*/  I2FP.F32.U32 R0, R16 ;  /* 0x0000001000007245 */ /* 0x000fe20000201000 */
[----:B------:R-:W-:Y:S01]  /*ec20*/  IMAD.IADD R3, R3, 0x1, R5 ;  /* 0x0000000103037824 */ /* 0x000fe200078e0205 */
[----:B0-----:R-:W-:Y:S01]  /*ec30*/  ISETP.NE.U32.AND P0, PT, R20, RZ, PT ;  /* 0x000000ff1400720c */ /* 0x001fe20003f05070 */
[----:B------:R-:W-:Y:S02]  /*ec40*/  IMAD.MOV.U32 R5, RZ, RZ, -0x1 ;  /* 0xffffffffff057424 */ /* 0x000fe400078e00ff */
[----:B------:R-:W-:Y:S02]  /*ec50*/  FMUL R0, R0, UR6 ;  /* 0x0000000600007c20 */ /* 0x000fe40008400000 */
[----:B------:R-:W0:Y:S01]  /*ec60*/  LDC R13, c[0x0][0x148] ;  /* 0x00005200ff0d7b82 */ /* 0x000e220000000800 */
[----:B--2---:R-:W-:Y:S01]  /*ec70*/  SHF.R.U64 R10, R2, R4, R3 ;  /* 0x00000004020a7219 */ /* 0x004fe20000001203 */
[----:B------:R2:W0:Y:S01]  /*ec80*/  F2I.U32.TRUNC.NTZ R12, R0 ;  /* 0x00000000000c7305 */ /* 0x000422000020f000 */
[----:B------:R-:W-:-:S02]  /*ec90*/  ISETP.NE.AND.EX P0, PT, R21, RZ, PT, P0 ;  /* 0x000000ff1500720c */ /* 0x000fc40003f05300 */
[----:B------:R-:W-:-:S03]  /*eca0*/  SHF.R.U32.HI R3, RZ, R4, R3 ;  /* 0x00000004ff037219 */ /* 0x000fc60000011603 */
[----:B------:R-:W0:Y:S01]  /*ecb0*/  LDC R14, c[0x0][0x600] ;  /* 0x00018000ff0e7b82 */ /* 0x000e220000000800 */
[-CC-:B-----5:R-:W-:Y:S02]  /*ecc0*/  SHF.R.U64 R8, R10, R6.reuse, R3.reuse ;  /* 0x000000060a087219 */ /* 0x1a0fe40000001203 */
[----:B------:R-:W-:-:S05]  /*ecd0*/  SHF.R.U32.HI R3, RZ, R6, R3 ;  /* 0x00000006ff037219 */ /* 0x000fca0000011603 */
[----:B------:R-:W0:Y:S01]  /*ece0*/  LDC R19, c[0x0][0x648] ;  /* 0x00019200ff137b82 */ /* 0x000e220000000800 */
[-CC-:B-1----:R-:W-:Y:S02]  /*ecf0*/  SHF.R.U64 R11, R8, R18.reuse, R3.reuse ;  /* 0x00000012080b7219 */ /* 0x182fe40000001203 */
[-C--:B------:R-:W-:Y:S02]  /*ed00*/  SHF.L.U32 R5, R5, R18.reuse, RZ ;  /* 0x0000001205057219 */ /* 0x080fe400000006ff */
[-C--:B------:R-:W-:Y:S01]  /*ed10*/  SHF.R.U32.HI R3, RZ, R18.reuse, R3 ;  /* 0x00000012ff037219 */ /* 0x080fe20000011603 */
[----:B------:R-:W-:Y:S01]  /*ed20*/  IMAD.MOV.U32 R2, RZ, RZ, R11 ;  /* 0x000000ffff027224 */ /* 0x000fe200078e000b */
[----:B------:R-:W-:Y:S01]  /*ed30*/  SHF.L.U32 R40, R7, R18, RZ ;  /* 0x0000001207287219 */ /* 0x000fe200000006ff */
[----:B------:R-:W1:Y:S01]  /*ed40*/  LDC R22, c[0x0][0x638] ;  /* 0x00018e00ff167b82 */ /* 0x000e620000000800 */
[----:B------:R-:W-:-:S07]  /*ed50*/  LOP3.LUT R17, RZ, R5, RZ, 0x33, !PT ;  /* 0x00000005ff117212 */ /* 0x000fce00078e33ff */
[----:B------:R-:W0:Y:S01]  /*ed60*/  LDC R23, c[0x0][0x610] ;  /* 0x00018400ff177b82 */ /* 0x000e220000000800 */
[----:B--2---:R-:W-:Y:S05]  /*ed70*/  @!P0 BRA `(.L_x_296) ;  /* 0x0000000000288947 */ /* 0x004fea0003800000 */
[----:B------:R-:W2:Y:S02]  /*ed80*/  LDC R0, c[0x0][0x64c] ;  /* 0x00019300ff007b82 */ /* 0x000ea40000000800 */
[----:B--2---:R-:W-:-:S05]  /*ed90*/  IADD3 R7, P0, R11, R0, RZ ;  /* 0x000000000b077210 */ /* 0x004fca0007f1e0ff */
        /* <DEDUP_REMOVED lines=8> */
.L_x_296:
[----:B0-----:R-:W-:Y:S01]  /*ee20*/  SHF.R.U64 R0, R2, R19, R3 ;  /* 0x0000001302007219 */ /* 0x001fe20000001203 */
[----:B------:R-:W-:Y:S01]  /*ee30*/  VIADD R3, R14, 0xffffffff ;  /* 0xffffffff0e037836 */ /* 0x000fe20000000000 */
[----:B------:R-:W-:Y:S01]  /*ee40*/  LOP3.LUT R5, R8, R17, RZ, 0xc0, !PT ;  /* 0x0000001108057212 */ /* 0x000fe200078ec0ff */
[----:B------:R-:W-:Y:S01]  /*ee50*/  IMAD.MOV R12, RZ, RZ, -R12 ;  /* 0x000000ffff0c7224 */ /* 0x000fe200078e0a0c */
[----:B------:R-:W-:Y:S01]  /*ee60*/  R2UR UR12, R24 ;  /* 0x00000000180c72ca */ /* 0x000fe200000e0000 */
[----:B------:R-:W-:Y:S01]  /*ee70*/  IMAD.MOV R2, RZ, RZ, -R0 ;  /* 0x000000ffff027224 */ /* 0x000fe200078e0a00 */
[----:B------:R-:W-:Y:S01]  /*ee80*/  LOP3.LUT R3, R10, R3, RZ, 0xc0, !PT ;  /* 0x000000030a037212 */ /* 0x000fe200078ec0ff */
[----:B------:R-:W-:Y:S02]  /*ee90*/  IMAD R40, R40, R0, R5 ;  /* 0x0000000028287224 */ /* 0x000fe400078e0205 */
[----:B------:R-:W-:Y:S02]  /*eea0*/  @P4 IMAD R15, R13, R12, R16 ;  /* 0x0000000c0d0f4224 */ /* 0x000fe400078e0210 */
[----:B-1----:R-:W-:-:S02]  /*eeb0*/  IMAD R0, R2, R22, R11 ;  /* 0x0000001602007224 */ /* 0x002fc400078e020b */
[----:B------:R-:W-:Y:S02]  /*eec0*/  IMAD R40, R40, R23, R15 ;  /* 0x0000001728287224 */ /* 0x000fe400078e020f */
[----:B------:R-:W-:Y:S02]  /*eed0*/  IMAD R3, R0, R14, R3 ;  /* 0x0000000e00037224 */ /* 0x000fe400078e0203 */
[----:B------:R-:W-:-:S03]  /*eee0*/  IMAD.MOV.U32 R0, RZ, RZ, 0x1 ;  /* 0x00000001ff007424 */ /* 0x000fc600078e00ff */
[----:B------:R-:W-:Y:S02]  /*eef0*/  SEL R2, R3, R40, !P4 ;  /* 0x0000002803027207 */ /* 0x000fe40006000000 */
[----:B------:R-:W-:-:S03]  /*ef00*/  SEL R40, R40, R3, !P4 ;  /* 0x0000000328287207 */ /* 0x000fc60006000000 */
[----:B------:R2:W-:Y:S04]  /*ef10*/  STL [R1+0x80], R2 ;  /* 0x0000800201007387 */ /* 0x0005e80000100800 */
.L_x_294:
[----:B------:R-:W-:Y:S01]  /*ef20*/  UIADD3 UR5, UR9, UR5, URZ ;  /* 0x0000000509057290 */ /* 0x000fe2000fffe03f */
[----:B------:R0:W-:Y:S01]  /*ef30*/  STL [R1+0x84], R40 ;  /* 0x0000842801007387 */ /* 0x0001e20000100800 */
[----:B------:R-:W-:Y:S02]  /*ef40*/  LOP3.LUT P0, RZ, R0, 0xff, RZ, 0xc0, !PT ;  /* 0x000000ff00ff7812 */ /* 0x000fe4000780c0ff */
[----:B------:R-:W-:Y:S02]  /*ef50*/  USHF.R.U32.HI UR6, URZ, 0x2, UR5 ;  /* 0x000000023f067899 */ /* 0x000fe40008011605 */
[----:B------:R-:W-:Y:S02]  /*ef60*/  UISETP.GT.U32.AND UP0, UPT, UR5, 0x3, UPT ;  /* 0x000000030500788c */ /* 0x000fe4000bf04070 */
[----:B------:R-:W-:Y:S02]  /*ef70*/  ULOP3.LUT UR6, UR6, 0x1, URZ, 0xc0, !UPT ;  /* 0x0000000106067892 */ /* 0x000fe4000f8ec03f */
[----:B------:R-:W-:-:S02]  /*ef80*/  UISETP.LT.U32.AND UP0, UPT, UR9, 0x4, UP0 ;  /* 0x000000040900788c */ /* 0x000fc40008701070 */
[----:B------:R-:W-:Y:S02]  /*ef90*/  UISETP.NE.U32.AND UP1, UPT, UR6, 0x1, UPT ;  /* 0x000000010600788c */ /* 0x000fe4000bf25070 */
[----:B------:R-:W-:Y:S02]  /*efa0*/  USEL UR7, URZ, 0x1, !UP0 ;  /* 0x000000013f077887 */ /* 0x000fe4000c000000 */
[----:B------:R-:W-:Y:S02]  /*efb0*/  UISETP.GT.U32.AND UP1, UPT, UR9, 0x3, !UP1 ;  /* 0x000000030900788c */ /* 0x000fe4000cf24070 */
[----:B------:R-:W-:Y:S02]  /*efc0*/  ULOP3.LUT UR5, UR5, 0x3, URZ, 0xc0, !UPT ;  /* 0x0000000305057892 */ /* 0x000fe4000f8ec03f */
[----:B------:R-:W-:-:S04]  /*efd0*/  USEL UR6, URZ, 0x1, !UP1 ;  /* 0x000000013f067887 */ /* 0x000fc8000c800000 */
[----:B------:R-:W-:Y:S01]  /*efe0*/  ULOP3.LUT UR4, UR6, UR4, UR7, 0x96, !UPT ;  /* 0x0000000406047292 */ /* 0x000fe2000f8e9607 */
[----:B0-----:R-:W-:Y:S11]  /*eff0*/  @P0 BRA `(.L_x_297) ;  /* 0xffffff2000bc0947 */ /* 0x001ff6000383ffff */
[----:B------:R-:W-:Y:S05]  /*f000*/  EXIT ;  /* 0x000000000000794d */ /* 0x000fea0003800000 */
.L_x_7:
[----:B------:R-:W2:Y:S01]  /*f010*/  LDL R22, [R1+0x7c] ;  /* 0x00007c0001167983 */ /* 0x000ea20000100800 */
[----:B------:R-:W-:-:S03]  /*f020*/  ULDC.64 UR4, c[0x0][0x650] ;  /* 0x0001940000047ab9 */ /* 0x000fc60000000a00 */
[----:B0-----:R-:W3:Y:S01]  /*f030*/  LDL R23, [R1+0x78] ;  /* 0x0000780001177983 */ /* 0x001ee20000100800 */
[----:B------:R-:W-:Y:S01]  /*f040*/  PRMT R4, RZ, 0x7610, R4 ;  /* 0x00007610ff047816 */ /* 0x000fe20000000004 */
[----:B------:R-:W-:Y:S02]  /*f050*/  IMAD.MOV.U32 R5, RZ, RZ, -0x1 ;  /* 0xffffffffff057424 */ /* 0x000fe400078e00ff */
[----:B------:R-:W-:Y:S02]  /*f060*/  IMAD.MOV.U32 R7, RZ, RZ, -0x1 ;  /* 0xffffffffff077424 */ /* 0x000fe400078e00ff */
[----:B------:R-:W-:Y:S01]  /*f070*/  IMAD.MOV.U32 R6, RZ, RZ, -0x1 ;  /* 0xffffffffff067424 */ /* 0x000fe200078e00ff */
[----:B--2---:R-:W-:-:S04]  /*f080*/  ISETP.GE.U32.AND P0, PT, R22, UR4, PT ;  /* 0x0000000416007c0c */ /* 0x004fc8000bf06070 */
[----:B---3--:R-:W-:-:S13]  /*f090*/  ISETP.GE.U32.AND.EX P0, PT, R23, UR5, PT, P0 ;  /* 0x0000000517007c0c */ /* 0x008fda000bf06100 */
[----:B------:R-:W-:Y:S05]  /*f0a0*/  @P0 BRA `(.L_x_298) ;  /* 0x00000004002c0947 */ /* 0x000fea0003800000 */
[----:B------:R-:W0:Y:S01]  /*f0b0*/  LDC.64 R14, c[0x0][0x628] ;  /* 0x00018a00ff0e7b82 */ /* 0x000e220000000a00 */
[----:B------:R-:W-:Y:S02]  /*f0c0*/  IMAD.MOV.U32 R8, RZ, RZ, R22 ;  /* 0x000000ffff087224 */ /* 0x000fe400078e0016 */
[----:B------:R-:W-:-:S05]  /*f0d0*/  IMAD.MOV.U32 R9, RZ, RZ, R23 ;  /* 0x000000ffff097224 */ /* 0x000fca00078e0017 */
[----:B------:R-:W1:Y:S08]  /*f0e0*/  LDC R10, c[0x0][0x630] ;  /* 0x00018c00ff0a7b82 */ /* 0x000e700000000800 */
[----:B------:R-:W2:Y:S01]  /*f0f0*/  LDC.64 R16, c[0x0][0x620] ;  /* 0x00018800ff107b82 */ /* 0x000ea20000000a00 */
[----:B0-----:R-:W-:-:S04]  /*f100*/  ISETP.NE.U32.AND P0, PT, R14, RZ, PT ;  /* 0x000000ff0e00720c */ /* 0x001fc80003f05070 */
[----:B------:R-:W-:-:S13]  /*f110*/  ISETP.NE.AND.EX P0, PT, R15, RZ, PT, P0 ;  /* 0x000000ff0f00720c */ /* 0x000fda0003f05300 */
[----:B-12---:R-:W-:Y:S05]  /*f120*/  @!P0 BRA `(.L_x_299) ;  /* 0x0000000000288947 */ /* 0x006fea0003800000 */
[----:B------:R-:W0:Y:S02]  /*f130*/  LDC R4, c[0x0][0x634] ;  /* 0x00018d00ff047b82 */ /* 0x000e240000000800 */
[----:B0-----:R-:W-:-:S05]  /*f140*/  IADD3 R9, P0, R22, R4, RZ ;  /* 0x0000000416097210 */ /* 0x001fca0007f1e0ff */
        /* <DEDUP_REMOVED lines=8> */
.L_x_299:
[----:B------:R-:W0:Y:S01]  /*f1d0*/  LDC.64 R20, c[0x0][0x640] ;  /* 0x00019000ff147b82 */ /* 0x000e220000000a00 */
[-CC-:B------:R-:W-:Y:S02]  /*f1e0*/  SHF.R.U64 R14, R8, R10.reuse, R9.reuse ;  /* 0x0000000a080e7219 */ /* 0x180fe40000001209 */
[----:B------:R-:W-:Y:S02]  /*f1f0*/  SHF.R.U32.HI R4, RZ, R10, R9 ;  /* 0x0000000aff047219 */ /* 0x000fe40000011609 */
[----:B------:R-:W-:-:S03]  /*f200*/  IADD3 R7, P0, RZ, -R14, RZ ;  /* 0x8000000eff077210 */ /* 0x000fc60007f1e0ff */
[----:B------:R-:W1:Y:S02]  /*f210*/  LDC R8, c[0x0][0x618] ;  /* 0x00018600ff087b82 */ /* 0x000e640000000800 */
[----:B------:R-:W-:Y:S02]  /*f220*/  IMAD.X R5, RZ, RZ, ~R4, P0 ;  /* 0x000000ffff057224 */ /* 0x000fe400000e0e04 */
[----:B------:R-:W-:Y:S02]  /*f230*/  IMAD.MOV.U32 R4, RZ, RZ, R22 ;  /* 0x000000ffff047224 */ /* 0x000fe400078e0016 */
[-C--:B------:R-:W-:Y:S02]  /*f240*/  IMAD R6, R5, R16.reuse, RZ ;  /* 0x0000001005067224 */ /* 0x080fe400078e02ff */
[----:B------:R-:W2:Y:S01]  /*f250*/  LDC R18, c[0x0][0x608] ;  /* 0x00018200ff127b82 */ /* 0x000ea20000000800 */
[----:B------:R-:W-:Y:S02]  /*f260*/  IMAD.MOV.U32 R5, RZ, RZ, R23 ;  /* 0x000000ffff057224 */ /* 0x000fe400078e0017 */
[----:B------:R-:W-:-:S05]  /*f270*/  IMAD.WIDE.U32 R4, R7, R16, R4 ;  /* 0x0000001007047225 */ /* 0x000fca00078e0004 */
[----:B------:R-:W3:Y:S01]  /*f280*/  LDC R19, c[0x0][0x658] ;  /* 0x00019600ff137b82 */ /* 0x000ee20000000800 */
[----:B------:R-:W-:Y:S01]  /*f290*/  IMAD R7, R7, R17, R6 ;  /* 0x0000001107077224 */ /* 0x000fe200078e0206 */
[----:B0-----:R-:W-:Y:S01]  /*f2a0*/  ISETP.NE.U32.AND P0, PT, R20, RZ, PT ;  /* 0x000000ff1400720c */ /* 0x001fe20003f05070 */
[----:B------:R-:W-:Y:S02]  /*f2b0*/  IMAD.MOV.U32 R6, RZ, RZ, -0x1 ;  /* 0xffffffffff067424 */ /* 0x000fe400078e00ff */
[----:B------:R-:W-:Y:S01]  /*f2c0*/  IMAD.IADD R5, R5, 0x1, R7 ;  /* 0x0000000105057824 */ /* 0x000fe200078e0207 */
[----:B------:R-:W-:Y:S02]  /*f2d0*/  ISETP.NE.AND.EX P0, PT, R21, RZ, PT, P0 ;  /* 0x000000ff1500720c */ /* 0x000fe40003f05300 */
[----:B------:R-:W0:Y:S02]  /*f2e0*/  LDC R17, c[0x0][0x600] ;  /* 0x00018000ff117b82 */ /* 0x000e240000000800 */
[----:B-1----:R-:W-:-:S02]  /*f2f0*/  SHF.R.U64 R10, R4, R8, R5 ;  /* 0x00000008040a7219 */ /* 0x002fc40000001205 */
[----:B------:R-:W-:-:S04]  /*f300*/  SHF.R.U32.HI R5, RZ, R8, R5 ;  /* 0x00000008ff057219 */ /* 0x000fc80000011605 */
[----:B------:R-:W1:Y:S01]  /*f310*/  LDC R22, c[0x0][0x648] ;  /* 0x00019200ff167b82 */ /* 0x000e620000000800 */
[-CC-:B--2---:R-:W-:Y:S02]  /*f320*/  SHF.R.U64 R15, R10, R18.reuse, R5.reuse ;  /* 0x000000120a0f7219 */ /* 0x184fe40000001205 */
[----:B------:R-:W-:Y:S01]  /*f330*/  SHF.R.U32.HI R4, RZ, R18, R5 ;  /* 0x00000012ff047219 */ /* 0x000fe20000011605 */
[----:B------:R-:W-:-:S04]  /*f340*/  IMAD.MOV.U32 R18, RZ, RZ, 0x1 ;  /* 0x00000001ff127424 */ /* 0x000fc800078e00ff */
[----:B------:R-:W2:Y:S01]  /*f350*/  LDC R23, c[0x0][0x638] ;  /* 0x00018e00ff177b82 */ /* 0x000ea20000000800 */
[-CC-:B---3--:R-:W-:Y:S02]  /*f360*/  SHF.R.U64 R16, R15, R19.reuse, R4.reuse ;  /* 0x000000130f107219 */ /* 0x188fe40000001204 */
[-C--:B------:R-:W-:Y:S02]  /*f370*/  SHF.L.U32 R6, R6, R19.reuse, RZ ;  /* 0x0000001306067219 */ /* 0x080fe400000006ff */
[----:B------:R-:W-:Y:S01]  /*f380*/  SHF.R.U32.HI R5, RZ, R19, R4 ;  /* 0x00000013ff057219 */ /* 0x000fe20000011604 */
[----:B------:R-:W-:Y:S01]  /*f390*/  IMAD.MOV.U32 R4, RZ, RZ, R16 ;  /* 0x000000ffff047224 */ /* 0x000fe200078e0010 */
[----:B------:R-:W-:Y:S01]  /*f3a0*/  LOP3.LUT R24, RZ, R6, RZ, 0x33, !PT ;  /* 0x00000006ff187212 */ /* 0x000fe200078e33ff */
[----:B------:R-:W3:Y:S01]  /*f3b0*/  LDC R25, c[0x0][0x610] ;  /* 0x00018400ff197b82 */ /* 0x000ee20000000800 */
[----:B------:R-:W-:Y:S05]  /*f3c0*/  @!P0 BRA `(.L_x_300) ;  /* 0x0000000000288947 */ /* 0x000fea0003800000 */
        /* <DEDUP_REMOVED lines=10> */
.L_x_300:
[----:B-1----:R-:W-:Y:S01]  /*f470*/  SHF.R.U64 R4, R4, R22, R5 ;  /* 0x0000001604047219 */ /* 0x002fe20000001205 */
[----:B0-----:R-:W-:Y:S01]  /*f480*/  VIADD R7, R17, 0xffffffff ;  /* 0xffffffff11077836 */ /* 0x001fe20000000000 */
[----:B------:R-:W-:Y:S01]  /*f490*/  SHF.L.U32 R18, R18, R19, RZ ;  /* 0x0000001312127219 */ /* 0x000fe200000006ff */
[----:B------:R-:W-:Y:S01]  /*f4a0*/  @P4 IMAD R0, R11, R12, R2 ;  /* 0x0000000c0b004224 */ /* 0x000fe200078e0202 */
[----:B------:R-:W-:Y:S01]  /*f4b0*/  LOP3.LUT R3, R15, R24, RZ, 0xc0, !PT ;  /* 0x000000180f037212 */ /* 0x000fe200078ec0ff */
[----:B------:R-:W-:Y:S01]  /*f4c0*/  IMAD.MOV R5, RZ, RZ, -R4 ;  /* 0x000000ffff057224 */ /* 0x000fe200078e0a04 */
[----:B------:R-:W-:Y:S01]  /*f4d0*/  LOP3.LUT R7, R10, R7, RZ, 0xc0, !PT ;  /* 0x000000070a077212 */ /* 0x000fe200078ec0ff */
[----:B------:R-:W-:Y:S02]  /*f4e0*/  IMAD.MOV.U32 R6, RZ, RZ, R14 ;  /* 0x000000ffff067224 */ /* 0x000fe400078e000e */
[----:B------:R-:W-:Y:S02]  /*f4f0*/  IMAD R3, R18, R4, R3 ;  /* 0x0000000412037224 */ /* 0x000fe400078e0203 */
[----:B--2---:R-:W-:-:S02]  /*f500*/  IMAD R2, R5, R23, R16 ;  /* 0x0000001705027224 */ /* 0x004fc400078e0210 */
[----:B---3--:R-:W-:Y:S02]  /*f510*/  IMAD R0, R3, R25, R0 ;  /* 0x0000001903007224 */ /* 0x008fe400078e0200 */
[----:B------:R-:W-:Y:S02]  /*f520*/  IMAD R5, R2, R17, R7 ;  /* 0x0000001102057224 */ /* 0x000fe400078e0207 */
[----:B------:R-:W-:-:S03]  /*f530*/  IMAD.MOV.U32 R4, RZ, RZ, 0x1 ;  /* 0x00000001ff047424 */ /* 0x000fc600078e00ff */
[----:B------:R-:W-:Y:S02]  /*f540*/  SEL R7, R5, R0, !P4 ;  /* 0x0000000005077207 */ /* 0x000fe40006000000 */
[----:B------:R-:W-:-:S07]  /*f550*/  SEL R5, R0, R5, !P4 ;  /* 0x0000000500057207 */ /* 0x000fce0006000000 */
.L_x_298:
[----:B------:R-:W-:-:S08]  /*f560*/  NOP ;  /* 0x0000000000007918 */ /* 0x000fd00000000000 */
[----:B------:R-:W0:-:S00]  /*f570*/  USETMAXREG.DEALLOC.CTAPOOL 0x28 ;  /* 0x00000028000079c8 */ /* 0x000e0000080e0500 */
[----:B------:R-:W-:-:S13]  /*f580*/  ISETP.NE.AND P0, PT, RZ, UR8, PT ;  /* 0x00000008ff007c0c */ /* 0x000fda000bf05270 */
[----:B------:R-:W-:Y:S05]  /*f590*/  @P0 EXIT ;  /* 0x000000000000094d */ /* 0x000fea0003800000 */
[----:B0-----:R-:W-:Y:S01]  /*f5a0*/  LOP3.LUT P0, RZ, R4, 0xff, RZ, 0xc0, !PT ;  /* 0x000000ff04ff7812 */ /* 0x001fe2000780c0ff */
[----:B------:R-:W-:Y:S02]  /*f5b0*/  IMAD.MOV.U32 R0, RZ, RZ, 0x1 ;  /* 0x00000001ff007424 */ /* 0x000fe400078e00ff */
[----:B------:R-:W-:-:S10]  /*f5c0*/  IMAD.MOV.U32 R8, RZ, RZ, RZ ;  /* 0x000000ffff087224 */ /* 0x000fd400078e00ff */
[----:B------:R-:W-:Y:S05]  /*f5d0*/  @!P0 BRA `(.L_x_301) ;  /* 0x0000000c00a08947 */ /* 0x000fea0003800000 */
[----:B------:R-:W0:Y:S01]  /*f5e0*/  S2UR UR8, SR_CgaCtaId ;  /* 0x00000000000879c3 */ /* 0x000e220000008800 */
[----:B------:R-:W-:Y:S01]  /*f5f0*/  ULDC UR4, c[0x0][0x28c] ;  /* 0x0000a30000047ab9 */ /* 0x000fe20000000800 */
[----:B------:R-:W-:Y:S01]  /*f600*/  ULDC UR5, c[0x0][0x600] ;  /* 0x0001800000057ab9 */ /* 0x000fe20000000800 */
[----:B------:R-:W-:Y:S01]  /*f610*/  UIADD3 UR14, UR4, 0x7f, URZ ;  /* 0x0000007f040e7890 */ /* 0x000fe2000fffe03f */
[----:B------:R-:W-:Y:S01]  /*f620*/  BSSY B0, `(.L_x_301) ;  /* 0x00000e3000007945 */ /* 0x000fe20003800000 */
[----:B------:R-:W-:Y:S01]  /*f630*/  ULDC UR11, c[0x0][0x658] ;  /* 0x00019600000b7ab9 */ /* 0x000fe20000000800 */
[----:B------:R-:W-:Y:S01]  /*f640*/  UMOV UR12, 0xffffffff ;  /* 0xffffffff000c7882 */ /* 0x000fe20000000000 */
[----:B------:R-:W-:Y:S01]  /*f650*/  UMOV UR16, 0x1 ;  /* 0x0000000100107882 */ /* 0x000fe20000000000 */
[----:B------:R-:W-:Y:S01]  /*f660*/  USHF.R.S32.HI UR15, URZ, 0x1f, UR14 ;  /* 0x0000001f3f0f7899 */ /* 0x000fe2000801140e */
[----:B------:R-:W-:Y:S01]  /*f670*/  IMAD.MOV.U32 R9, RZ, RZ, 0x1 ;  /* 0x00000001ff097424 */ /* 0x000fe200078e00ff */
[----:B------:R-:W-:Y:S01]  /*f680*/  ULDC UR9, c[0x0][0xc] ;  /* 0x0000030000097ab9 */ /* 0x000fe20000000800 */
[----:B------:R-:W-:Y:S01]  /*f690*/  UIADD3 UR4, UR5, -0x1, URZ ;  /* 0xffffffff05047890 */ /* 0x000fe2000fffe03f */
[----:B------:R-:W-:Y:S01]  /*f6a0*/  IMAD.MOV.U32 R0, RZ, RZ, 0x1 ;  /* 0x00000001ff007424 */ /* 0x000fe200078e00ff */
[----:B------:R-:W-:Y:S01]  /*f6b0*/  USHF.L.U32 UR18, UR12, UR11, URZ ;  /* 0x0000000b0c127299 */ /* 0x000fe2000800063f */
[----:B------:R-:W-:Y:S01]  /*f6c0*/  IMAD.MOV.U32 R8, RZ, RZ, RZ ;  /* 0x000000ffff087224 */ /* 0x000fe200078e00ff */
[----:B------:R-:W-:Y:S01]  /*f6d0*/  USHF.L.U32 UR5, UR16, UR11, URZ ;  /* 0x0000000b10057299 */ /* 0x000fe2000800063f */
[----:B------:R-:W-:Y:S01]  /*f6e0*/  ULDC UR12, c[0x0][0x10] ;  /* 0x00000400000c7ab9 */ /* 0x000fe20000000800 */
[----:B------:R-:W-:Y:S01]  /*f6f0*/  ULEA.HI UR15, UR15, UR14, URZ, 0x7 ;  /* 0x0000000e0f0f7291 */ /* 0x000fe2000f8f383f */
[----:B------:R-:W-:Y:S01]  /*f700*/  UMOV UR22, 0x5 ;  /* 0x0000000500167882 */ /* 0x000fe20000000000 */
[----:B------:R-:W-:-:S02]  /*f710*/  ULOP3.LUT UR29, UR13, 0x2, URZ, 0xfc, !UPT ;  /* 0x000000020d1d7892 */ /* 0x000fc4000f8efc3f */
[----:B------:R-:W-:Y:S02]  /*f720*/  USHF.R.S32.HI UR19, URZ, 0x7, UR15 ;  /* 0x000000073f137899 */ /* 0x000fe4000801140f */
[----:B0-----:R-:W-:Y:S02]  /*f730*/  ULOP3.LUT UR10, UR8, 0x1, URZ, 0xc0, !UPT ;  /* 0x00000001080a7892 */ /* 0x001fe4000f8ec03f */
[----:B------:R-:W-:Y:S02]  /*f740*/  USHF.R.U32.HI UR30, URZ, 0x1, UR8 ;  /* 0x000000013f1e7899 */ /* 0x000fe40008011608 */
[----:B------:R-:W-:Y:S02]  /*f750*/  USHF.L.U32 UR6, UR8, 0x6, URZ ;  /* 0x0000000608067899 */ /* 0x000fe4000800063f */
[----:B------:R-:W-:Y:S02]  /*f760*/  USHF.L.U32 UR7, UR8, 0xd, URZ ;  /* 0x0000000d08077899 */ /* 0x000fe4000800063f */
[----:B------:R-:W-:-:S02]  /*f770*/  ULOP3.LUT UR8, UR8, 0xfffffffe, URZ, 0xc0, !UPT ;  /* 0xfffffffe08087892 */ /* 0x000fc4000f8ec03f */
[----:B------:R-:W-:Y:S02]  /*f780*/  UISETP.GT.U32.AND UP0, UPT, UR10, 0xffff, UPT ;  /* 0x0000ffff0a00788c */ /* 0x000fe4000bf04070 */
[----:B------:R-:W-:Y:S02]  /*f790*/  USHF.L.U32 UR20, UR16, UR8, URZ ;  /* 0x0000000810147299 */ /* 0x000fe4000800063f */
[----:B------:R-:W-:Y:S02]  /*f7a0*/  ULOP3.LUT UR11, UR8, 0x1, URZ, 0xfc, !UPT ;  /* 0x00000001080b7892 */ /* 0x000fe4000f8efc3f */
[----:B------:R-:W-:Y:S02]  /*f7b0*/  UIMAD.WIDE.U32 UR8, UR9, UR12, URZ ;  /* 0x0000000c090872a5 */ /* 0x000fe4000f8e003f */
[----:B------:R-:W-:Y:S01]  /*f7c0*/  USEL UR10, UR10, 0xffff, !UP0 ;  /* 0x0000ffff0a0a7887 */ /* 0x000fe2000c000000 */
[----:B------:R-:W-:Y:S01]  /*f7d0*/  ULDC UR12, c[0x0][0x14] ;  /* 0x00000500000c7ab9 */ /* 0x000fe20000000800 */
[----:B------:R-:W-:-:S02]  /*f7e0*/  USHF.L.U32 UR11, UR16, UR11, URZ ;  /* 0x0000000b100b7299 */ /* 0x000fc4000800063f */
[----:B------:R-:W-:Y:S02]  /*f7f0*/  UIMAD.WIDE.U32 UR24, UR8, UR12, URZ ;  /* 0x0000000c081872a5 */ /* 0x000fe4000f8e003f */
[----:B------:R-:W-:Y:S02]  /*f800*/  UIMAD UR21, UR9, UR12, URZ ;  /* 0x0000000c091572a4 */ /* 0x000fe4000f8e023f */
[----:B------:R-:W-:Y:S02]  /*f810*/  ULOP3.LUT UR10, UR10, 0xffff, URZ, 0xc0, !UPT ;  /* 0x0000ffff0a0a7892 */ /* 0x000fe4000f8ec03f */
[----:B------:R-:W-:Y:S02]  /*f820*/  ULOP3.LUT UR6, UR6, 0x40, URZ, 0xc0, !UPT ;  /* 0x0000004006067892 */ /* 0x000fe4000f8ec03f */
[----:B------:R-:W-:Y:S02]  /*f830*/  ULOP3.LUT UR7, UR7, 0x2000, URZ, 0xc0, !UPT ;  /* 0x0000200007077892 */ /* 0x000fe4000f8ec03f */
[----:B------:R-:W-:-:S02]  /*f840*/  ULOP3.LUT UR18, URZ, UR18, URZ, 0x33, !UPT ;  /* 0x000000123f127292 */ /* 0x000fc4000f8e333f */
[----:B------:R-:W-:Y:S02]  /*f850*/  ULOP3.LUT UR20, UR20, UR11, URZ, 0xfc, !UPT ;  /* 0x0000000b14147292 */ /* 0x000fe4000f8efc3f */
[----:B------:R-:W-:Y:S02]  /*f860*/  UIADD3 UR21, UR25, UR21, URZ ;  /* 0x0000001519157290 */ /* 0x000fe4000fffe03f */
[----:B------:R-:W-:Y:S02]  /*f870*/  USHF.L.U32 UR22, UR22, UR10, URZ ;  /* 0x0000000a16167299 */ /* 0x000fe4000800063f */
[----:B------:R-:W-:Y:S01]  /*f880*/  UIADD3 UR31, UR19, 0x1, URZ ;  /* 0x00000001131f7890 */ /* 0x000fe2000fffe03f */
[----:B------:R-:W-:-:S11]  /*f890*/  ULDC.64 UR32, c[0x0][0x198] ;  /* 0x0000660000207ab9 */ /* 0x000fd60000000a00 */
.L_x_312:
[----:B------:R-:W-:-:S03]  /*f8a0*/  UMOV UR8, 0xffffffff ;  /* 0xffffffff00087882 */ /* 0x000fc60000000000 */
[----:B------:R-:W-:Y:S05]  /*f8b0*/  BRA.DIV UR8, `(.L_x_302) ;  /* 0x0000000e08e47947 */ /* 0x000fea000b800000 */
[----:B------:R-:W-:-:S13]  /*f8c0*/  ELECT P0, URZ, PT ;  /* 0x00000000003f782f */ /* 0x000fda0003800000 */
.L_x_323:
[----:B------:R-:W0:Y:S01]  /*f8d0*/  LDC R2, c[0x0][0x28c] ;  /* 0x0000a300ff027b82 */ /* 0x000e220000000800 */
[----:B------:R-:W-:Y:S01]  /*f8e0*/  BSSY B1, `(.L_x_303) ;  /* 0x000003d000017945 */ /* 0x000fe20003800000 */
[----:B0-----:R-:W-:-:S13]  /*f8f0*/  ISETP.LT.OR P0, PT, R2, 0x1, !P0 ;  /* 0x000000010200780c */ /* 0x001fda0004701670 */
[----:B------:R-:W-:Y:S05]  /*f900*/  @P0 BRA `(.L_x_304) ;  /* 0x0000000000e80947 */ /* 0x000fea0003800000 */
[----:B------:R-:W-:Y:S01]  /*f910*/  LEA R5, R5, UR30, 0x1 ;  /* 0x0000001e05057c11 */ /* 0x000fe2000f8e08ff */
[----:B------:R-:W-:Y:S01]  /*f920*/  IMAD.MOV.U32 R13, RZ, RZ, RZ ;  /* 0x000000ffff0d7224 */ /* 0x000fe200078e00ff */
[----:B------:R-:W-:Y:S01]  /*f930*/  LEA R7, R7, UR6, 0x7 ;  /* 0x0000000607077c11 */ /* 0x000fe2000f8e38ff */
[----:B------:R-:W-:Y:S02]  /*f940*/  IMAD.U32 R14, RZ, RZ, UR31 ;  /* 0x0000001fff0e7e24 */ /* 0x000fe4000f8e00ff */
[----:B------:R-:W-:Y:S02]  /*f950*/  IMAD.MOV.U32 R2, RZ, RZ, R0 ;  /* 0x000000ffff027224 */ /* 0x000fe400078e0000 */
[----:B------:R-:W-:Y:S02]  /*f960*/  IMAD.MOV.U32 R3, RZ, RZ, R8 ;  /* 0x000000ffff037224 */ /* 0x000fe400078e0008 */
[----:B------:R-:W-:-:S07]  /*f970*/  IMAD.SHL.U32 R10, R5, 0x80, RZ ;  /* 0x00000080050a7824 */ /* 0x000fce00078e00ff */
.L_x_307:
[----:B------:R-:W0:Y:S01]  /*f980*/  S2R R5, SR_CgaCtaId ;  /* 0x0000000000057919 */ /* 0x000e220000008800 */
[----:B------:R-:W-:Y:S01]  /*f990*/  MOV R4, 0x400 ;  /* 0x0000040000047802 */ /* 0x000fe20000000f00 */
[----:B------:R-:W1:Y:S03]  /*f9a0*/  S2R R15, SR_TID.X ;  /* 0x00000000000f7919 */ /* 0x000e660000002100 */
[----:B0-----:R-:W-:Y:S02]  /*f9b0*/  LEA R12, R5, R4, 0x18 ;  /* 0x00000004050c7211 */ /* 0x001fe400078ec0ff */
[----:B------:R-:W-:Y:S02]  /*f9c0*/  SHF.L.U32 R4, R2, 0x1f, RZ ;  /* 0x0000001f02047819 */ /* 0x000fe400000006ff */
[----:B-1----:R-:W-:Y:S01]  /*f9d0*/  LOP3.LUT P1, RZ, R15, 0x7f, RZ, 0xc0, !PT ;  /* 0x0000007f0fff7812 */ /* 0x002fe2000782c0ff */
[----:B------:R-:W-:-:S04]  /*f9e0*/  IMAD R11, R3, 0x8, R12 ;  /* 0x00000008030b7824 */ /* 0x000fc800078e020c */
[----:B------:R-:W0:Y:S08]  /*f9f0*/  SYNCS.PHASECHK.TRANS64.TRYWAIT P0, [R11+URZ+0x20], R4 ;  /* 0x000020040b0075a7 */ /* 0x000e30000800017f */
[----:B------:R-:W1:Y:S01]  /*fa00*/  @!P1 LDC R5, c[0x0][0x500] ;  /* 0x00014000ff059b82 */ /* 0x000e620000000800 */
[----:B0-----:R-:W-:Y:S05]  /*fa10*/  @!P0 BRA `(.L_x_305) ;  /* 0x0000000c00ac8947 */ /* 0x001fea0003800000 */
.L_x_324:
[----:B------:R-:W-:Y:S01]  /*fa20*/  UPRMT UR8, UR29, 0x9910, URZ ;  /* 0x000099101d087896 */ /* 0x000fe2000800003f */
[----:B-1----:R1:W-:Y:S03]  /*fa30*/  @!P1 SYNCS.ARRIVE.TRANS64 RZ, [R11+URZ], R5 ;  /* 0x000000050bff99a7 */ /* 0x0023e6000800003f */
[----:B------:R-:W-:-:S06]  /*fa40*/  UISETP.NE.AND UP0, UPT, UR8, 0x2, UPT ;  /* 0x000000020800788c */ /* 0x000fcc000bf05270 */
[----:B------:R-:W-:-:S13]  /*fa50*/  PLOP3.LUT P0, PT, PT, PT, UP0, 0x80, 0x0 ;  /* 0x000000000000781c */ /* 0x000fda0003f0f008 */
[----:B-1----:R-:W-:Y:S05]  /*fa60*/  @P0 BRA `(.L_x_306) ;  /* 0x0000000000040947 */ /* 0x002fea0003800000 */
[----:B------:R-:W-:Y:S01]  /*fa70*/  BPT.TRAP 0x1 ;  /* 0x000000040000795c */ /* 0x000fe20000300000 */
.L_x_306:
[C---:B0-----:R-:W-:Y:S01]  /*fa80*/  LEA R4, R3.reuse, UR30, 0x1 ;  /* 0x0000001e03047c11 */ /* 0x041fe2000f8e08ff */
[----:B------:R-:W-:Y:S01]  /*fa90*/  VIADD R14, R14, 0xffffffff ;  /* 0xffffffff0e0e7836 */ /* 0x000fe20000000000 */
[----:B------:R-:W-:Y:S01]  /*faa0*/  R2UR UR11, R3 ;  /* 0x00000000030b72ca */ /* 0x000fe200000e0000 */
[----:B------:R-:W-:Y:S01]  /*fab0*/  UIADD3 UR14, UP0, UR32, 0xf0, URZ ;  /* 0x000000f0200e7890 */ /* 0x000fe2000ff1e03f */
[----:B------:R-:W-:Y:S01]  /*fac0*/  R2UR UR26, R12 ;  /* 0x000000000c1a72ca */ /* 0x000fe200000e0000 */
[----:B------:R-:W-:Y:S01]  /*fad0*/  IMAD.U32 R4, R4, 0x4000, R12 ;  /* 0x0000400004047824 */ /* 0x000fe200078e000c */
[----:B------:R-:W-:Y:S01]  /*fae0*/  R2UR UR27, R10 ;  /* 0x000000000a1b72ca */ /* 0x000fe200000e0000 */
[----:B------:R-:W-:Y:S01]  /*faf0*/  UIADD3 UR34, UP1, UR32, 0x1f0, URZ ;  /* 0x000001f020227890 */ /* 0x000fe2000ff3e03f */
[----:B------:R-:W-:Y:S01]  /*fb00*/  R2UR UR9, R11 ;  /* 0x000000000b0972ca */ /* 0x000fe200000e0000 */
[----:B------:R-:W-:Y:S01]  /*fb10*/  UIADD3.X UR15, URZ, UR33, URZ, UP0, !UPT ;  /* 0x000000213f0f7290 */ /* 0x000fe200087fe43f */
[----:B------:R-:W-:Y:S01]  /*fb20*/  R2UR UR8, R4 ;  /* 0x00000000040872ca */ /* 0x000fe200000e0000 */
[----:B------:R-:W-:Y:S01]  /*fb30*/  UPRMT UR23, URZ, 0x5410, UR22 ;  /* 0x000054103f177896 */ /* 0x000fe20008000016 */
[----:B------:R-:W-:Y:S01]  /*fb40*/  R2UR UR10, R13 ;  /* 0x000000000d0a72ca */ /* 0x000fe200000e0000 */
[----:B------:R-:W-:Y:S01]  /*fb50*/  VIADD R3, R3, 0x1 ;  /* 0x0000000103037836 */ /* 0x000fe20000000000 */
[----:B------:R-:W-:Y:S01]  /*fb60*/  R2UR UR12, R6 ;  /* 0x00000000060c72ca */ /* 0x000fe200000e0000 */
[----:B------:R-:W-:Y:S01]  /*fb70*/  ULEA UR11, UR11, UR7, 0xe ;  /* 0x000000070b0b7291 */ /* 0x000fe2000f8e703f */
[----:B------:R-:W-:Y:S01]  /*fb80*/  R2UR UR28, R7 ;  /* 0x00000000071c72ca */ /* 0x000fe200000e0000 */
[----:B------:R-:W-:Y:S01]  /*fb90*/  UPRMT UR36, URZ, 0x5410, UR20 ;  /* 0x000054103f247896 */ /* 0x000fe20008000014 */
[----:B------:R-:W-:Y:S01]  /*fba0*/  ISETP.GT.AND P1, PT, R14, 0x1, PT ;  /* 0x000000010e00780c */ /* 0x000fe20003f24270 */
[----:B------:R-:W-:Y:S01]  /*fbb0*/  UIADD3 UR26, UR26, 0x20100, UR11 ;  /* 0x000201001a1a7890 */ /* 0x000fe2000fffe00b */
[----:B------:R-:W-:Y:S01]  /*fbc0*/  ISETP.NE.AND P0, PT, R3, 0x4, PT ;  /* 0x000000040300780c */ /* 0x000fe20003f05270 */
[----:B------:R-:W-:Y:S01]  /*fbd0*/  UIADD3.X UR35, URZ, UR33, URZ, UP1, !UPT ;  /* 0x000000213f237290 */ /* 0x000fe20008ffe43f */
[----:B------:R-:W-:Y:S01]  /*fbe0*/  VIADD R13, R13, 0x80 ;  /* 0x000000800d0d7836 */ /* 0x000fe20000000000 */
[----:B------:R-:W-:Y:S01]  /*fbf0*/  UIADD3 UR8, UR8, 0x100, URZ ;  /* 0x0000010008087890 */ /* 0x000fe2000fffe03f */
[----:B------:R-:W-:Y:S01]  /*fc00*/  SEL R5, RZ, 0x1, P0 ;  /* 0x00000001ff057807 */ /* 0x000fe20000000000 */
[----:B------:R-:W-:Y:S01]  /*fc10*/  UMOV UR16, 0x0 ;  /* 0x0000000000107882 */ /* 0x000fe20000000000 */
[----:B------:R-:W-:Y:S01]  /*fc20*/  UMOV UR17, 0x10000000 ;  /* 0x1000000000117882 */ /* 0x000fe20000000000 */
[----:B------:R-:W-:Y:S01]  /*fc30*/  UMOV UR11, UR27 ;  /* 0x0000001b000b7c82 */ /* 0x000fe20008000000 */
[----:B------:R-:W-:-:S02]  /*fc40*/  LOP3.LUT R2, R2, R5, RZ, 0x3c, !PT ;  /* 0x0000000502027212 */ /* 0x000fc400078e3cff */
[----:B------:R-:W-:Y:S02]  /*fc50*/  SEL R3, R3, RZ, P0 ;  /* 0x000000ff03037207 */ /* 0x000fe40000000000 */
[----:B------:R0:W-:Y:S02]  /*fc60*/  UTMALDG.3D.MULTICAST [UR8], [UR14], UR23, desc[UR16] ;  /* 0x000010080e0073b4 */ /* 0x0001e40008011817 */
[----:B0-----:R-:W-:Y:S01]  /*fc70*/  UMOV UR8, UR26 ;  /* 0x0000001a00087c82 */ /* 0x001fe20008000000 */
[----:B------:R-:W-:Y:S02]  /*fc80*/  UMOV UR11, UR28 ;  /* 0x0000001c000b7c82 */ /* 0x000fe40008000000 */
[----:B------:R0:W-:Y:S02]  /*fc90*/  UTMALDG.3D.MULTICAST [UR8], [UR34], UR36, desc[UR16] ;  /* 0x00001008220073b4 */ /* 0x0001e40008011824 */
[----:B0-----:R-:W-:Y:S05]  /*fca0*/  @P1 BRA `(.L_x_307) ;  /* 0xfffffffc00341947 */ /* 0x001fea000383ffff */
.L_x_304:
[----:B------:R-:W-:Y:S05]  /*fcb0*/  BSYNC B1 ;  /* 0x0000000000017941 */ /* 0x000fea0003800000 */
.L_x_303:
[----:B------:R-:W2:Y:S01]  /*fcc0*/  LDL.LU R15, [R1+0x78] ;  /* 0x00007800010f7983 */ /* 0x000ea20000300800 */
[----:B------:R-:W-:Y:S01]  /*fcd0*/  LOP3.LUT P2, RZ, R9, 0xff, RZ, 0xc0, !PT ;  /* 0x000000ff09ff7812 */ /* 0x000fe2000784c0ff */
[----:B------:R-:W-:Y:S01]  /*fce0*/  VIADD R8, R8, UR19 ;  /* 0x0000001308087c36 */ /* 0x000fe20008000000 */
[----:B------:R-:W-:Y:S01]  /*fcf0*/  ULDC.64 UR8, c[0x0][0x650] ;  /* 0x0001940000087ab9 */ /* 0x000fe20000000a00 */
[----:B------:R-:W3:Y:S01]  /*fd00*/  LDL.LU R12, [R1+0x7c] ;  /* 0x00007c00010c7983 */ /* 0x000ee20000300800 */
[----:B------:R-:W-:Y:S01]  /*fd10*/  IMAD.U32 R5, RZ, RZ, UR19 ;  /* 0x00000013ff057e24 */ /* 0x000fe2000f8e00ff */
[----:B------:R-:W-:Y:S01]  /*fd20*/  BSSY B1, `(.L_x_308) ;  /* 0x0000070000017945 */ /* 0x000fe20003800000 */
[----:B------:R-:W-:Y:S01]  /*fd30*/  ISETP.GT.U32.AND P0, PT, R8, 0x3, PT ;  /* 0x000000030800780c */ /* 0x000fe20003f04070 */
[----:B------:R-:W-:Y:S01]  /*fd40*/  IMAD.MOV.U32 R7, RZ, RZ, -0x1 ;  /* 0xffffffffff077424 */ /* 0x000fe200078e00ff */
[----:B------:R-:W-:Y:S01]  /*fd50*/  SHF.R.U32.HI R2, RZ, 0x2, R8 ;  /* 0x00000002ff027819 */ /* 0x000fe20000011608 */
[----:B------:R-:W-:Y:S01]  /*fd60*/  IMAD.MOV.U32 R6, RZ, RZ, -0x1 ;  /* 0xffffffffff067424 */ /* 0x000fe200078e00ff */
[----:B------:R-:W-:Y:S01]  /*fd70*/  ISETP.LT.U32.AND P0, PT, R5, 0x4, P0 ;  /* 0x000000040500780c */ /* 0x000fe20000701070 */
[----:B------:R-:W-:Y:S01]  /*fd80*/  IMAD.MOV.U32 R5, RZ, RZ, -0x1 ;  /* 0xffffffffff057424 */ /* 0x000fe200078e00ff */
[----:B------:R-:W-:Y:S01]  /*fd90*/  LOP3.LUT R2, R2, 0x1, RZ, 0xc0, !PT ;  /* 0x0000000102027812 */ /* 0x000fe200078ec0ff */
[----:B------:R-:W0:Y:S01]  /*fda0*/  @P2 S2R R4, SR_CgaCtaId ;  /* 0x0000000000042919 */ /* 0x000e220000008800 */
[----:B------:R-:W-:-:S02]  /*fdb0*/  @P2 MOV R3, 0x400 ;  /* 0x0000040000032802 */ /* 0x000fc40000000f00 */
[----:B------:R-:W-:Y:S01]  /*fdc0*/  ISETP.NE.U32.AND P1, PT, R2, 0x1, PT ;  /* 0x000000010200780c */ /* 0x000fe20003f25070 */
[----:B------:R-:W-:Y:S01]  /*fdd0*/  IMAD.U32 R2, RZ, RZ, UR19 ;  /* 0x00000013ff027e24 */ /* 0x000fe2000f8e00ff */
[----:B------:R-:W-:Y:S02]  /*fde0*/  LOP3.LUT R8, R8, 0x3, RZ, 0xc0, !PT ;  /* 0x0000000308087812 */ /* 0x000fe400078ec0ff */
[----:B------:R-:W-:Y:S02]  /*fdf0*/  PRMT R9, RZ, 0x7610, R9 ;  /* 0x00007610ff097816 */ /* 0x000fe40000000009 */
[----:B------:R-:W-:-:S04]  /*fe00*/  ISETP.GT.U32.AND P1, PT, R2, 0x3, !P1 ;  /* 0x000000030200780c */ /* 0x000fc80004f24070 */
[----:B------:R-:W-:Y:S02]  /*fe10*/  SEL R2, RZ, 0x1, !P1 ;  /* 0x00000001ff027807 */ /* 0x000fe40004800000 */
[----:B0-----:R-:W-:-:S04]  /*fe20*/  @P2 LEA R3, R4, R3, 0x18 ;  /* 0x0000000304032211 */ /* 0x001fc800078ec0ff */
[----:B------:R0:W-:Y:S02]  /*fe30*/  @P2 SYNCS.ARRIVE.TRANS64.A1T0 RZ, [R3+URZ+0x58], RZ ;  /* 0x000058ff03ff29a7 */ /* 0x0001e4000810003f */
[----:B0-----:R-:W-:-:S04]  /*fe40*/  SEL R3, RZ, 0x1, !P0 ;  /* 0x00000001ff037807 */ /* 0x001fc80004000000 */
[----:B------:R-:W-:Y:S02]  /*fe50*/  LOP3.LUT R0, R2, R0, R3, 0x96, !PT ;  /* 0x0000000002007212 */ /* 0x000fe400078e9603 */
[----:B------:R-:W-:Y:S02]  /*fe60*/  PRMT R2, RZ, 0x7610, R2 ;  /* 0x00007610ff027816 */ /* 0x000fe40000000002 */
[----:B---3--:R-:W-:-:S04]  /*fe70*/  IADD3 R12, P2, R12, UR24, RZ ;  /* 0x000000180c0c7c10 */ /* 0x008fc8000ff5e0ff */
[----:B--2---:R-:W-:Y:S01]  /*fe80*/  IADD3.X R15, R15, UR21, RZ, P2, !PT ;  /* 0x000000150f0f7c10 */ /* 0x004fe200097fe4ff */
[----:B------:R0:W-:Y:S01]  /*fe90*/  STL [R1+0x7c], R12 ;  /* 0x00007c0c01007387 */ /* 0x0001e20000100800 */
[----:B------:R-:W-:-:S03]  /*fea0*/  ISETP.GE.U32.AND P2, PT, R12, UR8, PT ;  /* 0x000000080c007c0c */ /* 0x000fc6000bf46070 */
[----:B------:R0:W-:Y:S01]  /*feb0*/  STL [R1+0x78], R15 ;  /* 0x0000780f01007387 */ /* 0x0001e20000100800 */
[----:B------:R-:W-:-:S13]  /*fec0*/  ISETP.GE.U32.AND.EX P0, PT, R15, UR9, PT, P2 ;  /* 0x000000090f007c0c */ /* 0x000fda000bf06120 */
[----:B0-----:R-:W-:Y:S05]  /*fed0*/  @P0 BRA `(.L_x_309) ;  /* 0x0000000400500947 */ /* 0x001fea0003800000 */
[----:B------:R-:W-:Y:S01]  /*fee0*/  ULDC.64 UR8, c[0x0][0x628] ;  /* 0x00018a0000087ab9 */ /* 0x000fe20000000a00 */
[----:B------:R-:W0:Y:S01]  /*fef0*/  S2R R11, SR_CTAID.X ;  /* 0x00000000000b7919 */ /* 0x000e220000002500 */
[----:B------:R-:W-:Y:S01]  /*ff00*/  ISETP.NE.U32.AND P0, PT, RZ, UR8, PT ;  /* 0x00000008ff007c0c */ /* 0x000fe2000bf05070 */
[----:B------:R-:W-:Y:S01]  /*ff10*/  ULDC UR11, c[0x0][0x630] ;  /* 0x00018c00000b7ab9 */ /* 0x000fe20000000800 */
[----:B------:R-:W-:Y:S01]  /*ff20*/  IMAD.MOV.U32 R2, RZ, RZ, R12 ;  /* 0x000000ffff027224 */ /* 0x000fe200078e000c */
[----:B------:R-:W1:Y:S01]  /*ff30*/  S2R R10, SR_CTAID.Y ;  /* 0x00000000000a7919 */ /* 0x000e620000002600 */
[----:B------:R-:W-:Y:S01]  /*ff40*/  ISETP.NE.AND.EX P0, PT, RZ, UR9, PT, P0 ;  /* 0x00000009ff007c0c */ /* 0x000fe2000bf05300 */
[----:B------:R-:W-:-:S12]  /*ff50*/  IMAD.MOV.U32 R3, RZ, RZ, R15 ;  /* 0x000000ffff037224 */ /* 0x000fd800078e000f */
[----:B------:R-:W-:Y:S05]  /*ff60*/  @!P0 BRA `(.L_x_310) ;  /* 0x0000000000288947 */ /* 0x000fea0003800000 */
[----:B------:R-:W-:Y:S02]  /*ff70*/  ULDC UR10, c[0x0][0x634] ;  /* 0x00018d00000a7ab9 */ /* 0x000fe40000000800 */
[----:B------:R-:W-:-:S05]  /*ff80*/  IADD3 R7, P0, R12, UR10, RZ ;  /* 0x0000000a0c077c10 */ /* 0x000fca000ff1e0ff */
[----:B------:R-:W-:-:S04]  /*ff90*/  IMAD.X R13, RZ, RZ, R15, P0 ;  /* 0x000000ffff0d7224 */ /* 0x000fc800000e060f */
[----:B------:R-:W-:-:S04]  /*ffa0*/  IMAD.WIDE.U32 R4, R13, UR8, RZ ;  /* 0x000000080d047c25 */ /* 0x000fc8000f8e00ff */
[----:B------:R-:W-:-:S04]  /*ffb0*/  IMAD.WIDE.U32 R4, P0, R7, UR9, R4 ;  /* 0x0000000907047c25 */ /* 0x000fc8000f800004 */
[----:B------:R-:W-:-:S04]  /*ffc0*/  IMAD.WIDE.U32 R6, R7, UR8, RZ ;  /* 0x0000000807067c25 */ /* 0x000fc8000f8e00ff */
[----:B------:R-:W-:Y:S01]  /*ffd0*/  IMAD.X R3, RZ, RZ, RZ, P0 ;  /* 0x000000ffff037224 */ /* 0x000fe200000e06ff */
[----:B------:R-:W-:Y:S01]  /*ffe0*/  IADD3 RZ, P0, R7, R4, RZ ;  /* 0x0000000407ff7210 */ /* 0x000fe20007f1e0ff */
[----:B------:R-:W-:-:S04]  /*fff0*/  IMAD.MOV.U32 R2, RZ, RZ, R5 ;  /* 0x000000ffff027224 */ /* 0x000fc800078e0005 */
[----:B------:R-:W-:-:S08]  /*10000*/  IMAD.WIDE.U32.X R2, R13, UR9, R2, P0 ;  /* 0x000000090d027c25 */ /* 0x000fd000080e0402 */
.L_x_310:
[--C-:B------:R-:W-:Y:S01]  /*10010*/  SHF.R.U64 R6, R2, UR11, R3.reuse ;  /* 0x0000000b02067c19 */ /* 0x100fe20008001203 */
[----:B------:R-:W-:Y:S01]  /*10020*/  ULDC.64 UR8, c[0x0][0x620] ;  /* 0x0001880000087ab9 */ /* 0x000fe20000000a00 */
[----:B------:R-:W-:Y:S01]  /*10030*/  SHF.R.U32.HI R2, RZ, UR11, R3 ;  /* 0x0000000bff027c19 */ /* 0x000fe20008011603 */
[----:B------:R-:W-:Y:S01]  /*10040*/  IMAD.MOV.U32 R3, RZ, RZ, R15 ;  /* 0x000000ffff037224 */ /* 0x000fe200078e000f */
[----:B------:R-:W-:Y:S01]  /*10050*/  IADD3 R5, P0, RZ, -R6, RZ ;  /* 0x80000006ff057210 */ /* 0x000fe20007f1e0ff */
[----:B------:R-:W2:Y:S01]  /*10060*/  LDC R16, c[0x0][0x144] ;  /* 0x00005100ff107b82 */ /* 0x000ea20000000800 */
[----:B0-----:R-:W-:Y:S01]  /*10070*/  I2FP.F32.U32 R7, R11 ;  /* 0x0000000b00077245 */ /* 0x001fe20000201000 */
[----:B------:R-:W-:Y:S01]  /*10080*/  ULDC.64 UR14, c[0x0][0x640] ;  /* 0x00019000000e7ab9 */ /* 0x000fe20000000a00 */
[----:B------:R-:W-:Y:S01]  /*10090*/  ULDC UR10, c[0x0][0x608] ;  /* 0x00018200000a7ab9 */ /* 0x000fe20000000800 */
[----:B------:R-:W-:Y:S01]  /*100a0*/  IMAD.X R2, RZ, RZ, ~R2, P0 ;  /* 0x000000ffff027224 */ /* 0x000fe200000e0e02 */
[----:B------:R-:W-:-:S03]  /*100b0*/  ISETP.NE.U32.AND P0, PT, RZ, UR14, PT ;  /* 0x0000000eff007c0c */ /* 0x000fc6000bf05070 */
[----:B------:R-:W-:Y:S01]  /*100c0*/  IMAD R4, R2, UR8, RZ ;  /* 0x0000000802047c24 */ /* 0x000fe2000f8e02ff */
[----:B------:R-:W0:Y:S01]  /*100d0*/  LDC R13, c[0x0][0x148] ;  /* 0x00005200ff0d7b82 */ /* 0x000e220000000800 */
[----:B------:R-:W-:Y:S01]  /*100e0*/  IMAD.MOV.U32 R2, RZ, RZ, R12 ;  /* 0x000000ffff027224 */ /* 0x000fe200078e000c */
[----:B------:R-:W-:-:S03]  /*100f0*/  ISETP.NE.AND.EX P0, PT, RZ, UR15, PT, P0 ;  /* 0x0000000fff007c0c */ /* 0x000fc6000bf05300 */
[----:B------:R-:W-:Y:S01]  /*10100*/  IMAD.WIDE.U32 R2, R5, UR8, R2 ;  /* 0x0000000805027c25 */ /* 0x000fe2000f8e0002 */
[----:B------:R-:W-:-:S03]  /*10110*/  ULDC UR8, c[0x0][0x150] ;  /* 0x0000540000087ab9 */ /* 0x000fc60000000800 */
[----:B------:R-:W-:Y:S02]  /*10120*/  IMAD R5, R5, UR9, R4 ;  /* 0x0000000905057c24 */ /* 0x000fe4000f8e0204 */
[----:B------:R-:W-:Y:S01]  /*10130*/  FMUL R4, R7, UR8 ;  /* 0x0000000807047c20 */ /* 0x000fe20008400000 */
[----:B------:R-:W-:Y:S01]  /*10140*/  ULDC UR8, c[0x0][0x618] ;  /* 0x0001860000087ab9 */ /* 0x000fe20000000800 */
[----:B------:R-:W-:Y:S01]  /*10150*/  ULDC UR9, c[0x0][0x154] ;  /* 0x0000550000097ab9 */ /* 0x000fe20000000800 */
[----:B------:R-:W-:-:S03]  /*10160*/  IMAD.IADD R3, R3, 0x1, R5 ;  /* 0x0000000103037824 */ /* 0x000fc600078e0205 */
[----:B------:R-:W3:Y:S02]  /*10170*/  F2I.U32.TRUNC.NTZ R4, R4 ;  /* 0x0000000400047305 */ /* 0x000ee4000020f000 */
[----:B------:R-:W-:Y:S02]  /*10180*/  SHF.R.U64 R7, R2, UR8, R3 ;  /* 0x0000000802077c19 */ /* 0x000fe40008001203 */
[----:B-1----:R-:W-:-:S05]  /*10190*/  I2FP.F32.U32 R2, R10 ;  /* 0x0000000a00027245 */ /* 0x002fca0000201000 */
[----:B------:R-:W-:Y:S01]  /*101a0*/  FMUL R5, R2, UR9 ;  /* 0x0000000902057c20 */ /* 0x000fe20008400000 */
[----:B------:R-:W-:Y:S01]  /*101b0*/  SHF.R.U32.HI R2, RZ, UR8, R3 ;  /* 0x00000008ff027c19 */ /* 0x000fe20008011603 */
[----:B------:R-:W-:Y:S02]  /*101c0*/  ULDC UR8, c[0x0][0x658] ;  /* 0x0001960000087ab9 */ /* 0x000fe40000000800 */
[----:B------:R1:W4:Y:S01]  /*101d0*/  F2I.U32.TRUNC.NTZ R15, R5 ;  /* 0x00000005000f7305 */ /* 0x000322000020f000 */
[--C-:B------:R-:W-:Y:S02]  /*101e0*/  SHF.R.U64 R14, R7, UR10, R2.reuse ;  /* 0x0000000a070e7c19 */ /* 0x100fe40008001202 */
[----:B------:R-:W-:Y:S01]  /*101f0*/  SHF.R.U32.HI R3, RZ, UR10, R2 ;  /* 0x0000000aff037c19 */ /* 0x000fe20008011602 */
[----:B---3--:R-:W-:-:S03]  /*10200*/  IMAD.MOV R2, RZ, RZ, -R4 ;  /* 0x000000ffff027224 */ /* 0x008fc600078e0a04 */
[----:B------:R-:W-:Y:S01]  /*10210*/  SHF.R.U64 R12, R14, UR8, R3 ;  /* 0x000000080e0c7c19 */ /* 0x000fe20008001203 */
[----:B--2---:R-:W-:Y:S01]  /*10220*/  IMAD R17, R16, R2, R11 ;  /* 0x0000000210117224 */ /* 0x004fe200078e020b */
[----:B------:R-:W-:-:S03]  /*10230*/  SHF.R.U32.HI R4, RZ, UR8, R3 ;  /* 0x00000008ff047c19 */ /* 0x000fc60008011603 */
[----:B------:R-:W-:Y:S02]  /*10240*/  IMAD.MOV.U32 R2, RZ, RZ, R12 ;  /* 0x000000ffff027224 */ /* 0x000fe400078e000c */
[----:B------:R-:W-:Y:S01]  /*10250*/  IMAD.MOV.U32 R3, RZ, RZ, R4 ;  /* 0x000000ffff037224 */ /* 0x000fe200078e0004 */
[----:B-1--4-:R-:W-:Y:S06]  /*10260*/  @!P0 BRA `(.L_x_311) ;  /* 0x0000000000288947 */ /* 0x012fec0003800000 */
[----:B------:R-:W-:Y:S02]  /*10270*/  ULDC UR8, c[0x0][0x64c] ;  /* 0x0001930000087ab9 */ /* 0x000fe40000000800 */
[----:B------:R-:W-:-:S05]  /*10280*/  IADD3 R3, P0, R12, UR8, RZ ;  /* 0x000000080c037c10 */ /* 0x000fca000ff1e0ff */
[----:B------:R-:W-:-:S04]  /*10290*/  IMAD.X R11, RZ, RZ, R4, P0 ;  /* 0x000000ffff0b7224 */ /* 0x000fc800000e0604 */
[----:B------:R-:W-:-:S04]  /*102a0*/  IMAD.WIDE.U32 R4, R11, UR14, RZ ;  /* 0x0000000e0b047c25 */ /* 0x000fc8000f8e00ff */
[----:B------:R-:W-:-:S04]  /*102b0*/  IMAD.WIDE.U32 R4, P0, R3, UR15, R4 ;  /* 0x0000000f03047c25 */ /* 0x000fc8000f800004 */
[----:B------:R-:W-:-:S04]  /*102c0*/  IMAD.WIDE.U32 R2, R3, UR14, RZ ;  /* 0x0000000e03027c25 */ /* 0x000fc8000f8e00ff */
[----:B------:R-:W-:Y:S01]  /*102d0*/  IMAD.MOV.U32 R2, RZ, RZ, R5 ;  /* 0x000000ffff027224 */ /* 0x000fe200078e0005 */
[----:B------:R-:W-:Y:S01]  /*102e0*/  IADD3 RZ, P1, R3, R4, RZ ;  /* 0x0000000403ff7210 */ /* 0x000fe20007f3e0ff */
[----:B------:R-:W-:-:S04]  /*102f0*/  IMAD.X R3, RZ, RZ, RZ, P0 ;  /* 0x000000ffff037224 */ /* 0x000fc800000e06ff */
[----:B------:R-:W-:-:S08]  /*10300*/  IMAD.WIDE.U32.X R2, R11, UR15, R2, P1 ;  /* 0x0000000f0b027c25 */ /* 0x000fd000088e0402 */
.L_x_311:
[----:B------:R-:W-:Y:S01]  /*10310*/  ULDC UR8, c[0x0][0x648] ;  /* 0x0001920000087ab9 */ /* 0x000fe20000000800 */
[----:B------:R-:W-:Y:S01]  /*10320*/  IMAD.MOV R15, RZ, RZ, -R15 ;  /* 0x000000ffff0f7224 */ /* 0x000fe200078e0a0f */
[----:B------:R-:W-:Y:S01]  /*10330*/  SHF.R.U64 R3, R2, UR8, R3 ;  /* 0x0000000802037c19 */ /* 0x000fe20008001203 */
[----:B------:R-:W-:Y:S01]  /*10340*/  ULDC UR8, c[0x0][0x638] ;  /* 0x00018e0000087ab9 */ /* 0x000fe20000000800 */
[----:B------:R-:W-:Y:S01]  /*10350*/  LOP3.LUT R2, R14, UR18, RZ, 0xc0, !PT ;  /* 0x000000120e027c12 */ /* 0x000fe2000f8ec0ff */
[----:B0-----:R-:W-:Y:S01]  /*10360*/  @P4 IMAD R17, R13, R15, R10 ;  /* 0x0000000f0d114224 */ /* 0x001fe200078e020a */
[----:B------:R-:W-:Y:S01]  /*10370*/  LOP3.LUT R7, R7, UR4, RZ, 0xc0, !PT ;  /* 0x0000000407077c12 */ /* 0x000fe2000f8ec0ff */
[----:B------:R-:W-:Y:S01]  /*10380*/  IMAD.MOV R5, RZ, RZ, -R3 ;  /* 0x000000ffff057224 */ /* 0x000fe200078e0a03 */
[----:B------:R-:W-:Y:S01]  /*10390*/  ULDC UR9, c[0x0][0x610] ;  /* 0x0001840000097ab9 */ /* 0x000fe20000000800 */
[----:B------:R-:W-:Y:S02]  /*103a0*/  IMAD R2, R3, UR5, R2 ;  /* 0x0000000503027c24 */ /* 0x000fe4000f8e0202 */
[----:B------:R-:W-:Y:S01]  /*103b0*/  IMAD R12, R5, UR8, R12 ;  /* 0x00000008050c7c24 */ /* 0x000fe2000f8e020c */
[----:B------:R-:W-:Y:S01]  /*103c0*/  ULDC UR8, c[0x0][0x600] ;  /* 0x0001800000087ab9 */ /* 0x000fe20000000800 */
[----:B------:R-:W-:-:S02]  /*103d0*/  IMAD R5, R2, UR9, R17 ;  /* 0x0000000902057c24 */ /* 0x000fc4000f8e0211 */
[----:B------:R-:W-:Y:S02]  /*103e0*/  IMAD R12, R12, UR8, R7 ;  /* 0x000000080c0c7c24 */ /* 0x000fe4000f8e0207 */
[----:B------:R-:W-:-:S03]  /*103f0*/  IMAD.MOV.U32 R2, RZ, RZ, 0x1 ;  /* 0x00000001ff027424 */ /* 0x000fc600078e00ff */
[----:B------:R-:W-:Y:S02]  /*10400*/  SEL R7, R12, R5, !P4 ;  /* 0x000000050c077207 */ /* 0x000fe40006000000 */
[----:B------:R-:W-:-:S07]  /*10410*/  SEL R5, R5, R12, !P4 ;  /* 0x0000000c05057207 */ /* 0x000fce0006000000 */
.L_x_309:
[----:B------:R-:W-:Y:S05]  /*10420*/  BSYNC B1 ;  /* 0x0000000000017941 */ /* 0x000fea0003800000 */
.L_x_308:
[----:B------:R-:W-:-:S13]  /*10430*/  LOP3.LUT P0, RZ, R2, 0xff, RZ, 0xc0, !PT ;  /* 0x000000ff02ff7812 */ /* 0x000fda000780c0ff */
[----:B------:R-:W-:Y:S05]  /*10440*/  @P0 BRA `(.L_x_312) ;  /* 0xfffffff400140947 */ /* 0x000fea000383ffff */
[----:B------:R-:W-:Y:S05]  /*10450*/  BSYNC B0 ;  /* 0x0000000000007941 */ /* 0x000fea0003800000 */
.L_x_301:
[----:B------:R-:W-:-:S03]  /*10460*/  UMOV UR8, 0xffffffff ;  /* 0xffffffff00087882 */ /* 0x000fc60000000000 */
[----:B------:R-:W-:Y:S05]  /*10470*/  BRA.DIV UR8, `(.L_x_313) ;  /* 0x0000000608287947 */ /* 0x000fea000b800000 */
[----:B------:R-:W-:-:S13]  /*10480*/  ELECT P0, URZ, PT ;  /* 0x00000000003f782f */ /* 0x000fda0003800000 */
.L_x_327:
[----:B------:R-:W-:Y:S04]  /*10490*/  BSSY B0, `(.L_x_314) ;  /* 0x000002c000007945 */ /* 0x000fe80003800000 */
[----:B------:R-:W-:Y:S05]  /*104a0*/  @!P0 BRA `(.L_x_315) ;  /* 0x0000000000a88947 */ /* 0x000fea0003800000 */
[----:B------:R-:W-:-:S04]  /*104b0*/  ULOP3.LUT UR8, UR13, 0x2, URZ, 0xfc, !UPT ;  /* 0x000000020d087892 */ /* 0x000fc8000f8efc3f */
[----:B------:R-:W-:-:S06]  /*104c0*/  UISETP.NE.AND UP0, UPT, UR8, 0x3, UPT ;  /* 0x000000030800788c */ /* 0x000fcc000bf05270 */
[----:B------:R-:W-:-:S13]  /*104d0*/  PLOP3.LUT P0, PT, PT, PT, UP0, 0x80, 0x0 ;  /* 0x000000000000781c */ /* 0x000fda0003f0f008 */
[----:B------:R-:W-:Y:S05]  /*104e0*/  @!P0 BRA `(.L_x_316) ;  /* 0x0000000000048947 */ /* 0x000fea0003800000 */
[----:B------:R-:W-:Y:S01]  /*104f0*/  BPT.TRAP 0x1 ;  /* 0x000000040000795c */ /* 0x000fe20000300000 */
.L_x_316:
[----:B------:R-:W0:Y:S01]  /*10500*/  S2R R3, SR_CgaCtaId ;  /* 0x0000000000037919 */ /* 0x000e220000008800 */
[----:B------:R-:W-:-:S04]  /*10510*/  MOV R2, 0x400 ;  /* 0x0000040000027802 */ /* 0x000fc80000000f00 */
[----:B0-----:R-:W-:Y:S02]  /*10520*/  LEA R3, R3, R2, 0x18 ;  /* 0x0000000203037211 */ /* 0x001fe400078ec0ff */
[----:B------:R-:W-:-:S03]  /*10530*/  SHF.L.U32 R2, R0, 0x1f, RZ ;  /* 0x0000001f00027819 */ /* 0x000fc600000006ff */
[----:B------:R-:W-:-:S04]  /*10540*/  VIADD R3, R3, 0x20 ;  /* 0x0000002003037836 */ /* 0x000fc80000000000 */
[C---:B------:R-:W-:Y:S02]  /*10550*/  IMAD R7, R8.reuse, 0x8, R3 ;  /* 0x0000000808077824 */ /* 0x040fe400078e0203 */
[----:B------:R-:W-:Y:S02]  /*10560*/  VIADD R8, R8, 0x1 ;  /* 0x0000000108087836 */ /* 0x000fe40000000000 */
[----:B------:R-:W0:Y:S03]  /*10570*/  SYNCS.PHASECHK.TRANS64.TRYWAIT P0, [R7+URZ], R2 ;  /* 0x00000002070075a7 */ /* 0x000e26000800017f */
[----:B------:R-:W-:-:S04]  /*10580*/  ISETP.NE.AND P1, PT, R8, 0x4, PT ;  /* 0x000000040800780c */ /* 0x000fc80003f25270 */
[----:B------:R-:W-:Y:S02]  /*10590*/  SEL R5, RZ, 0x1, P1 ;  /* 0x00000001ff057807 */ /* 0x000fe40000800000 */
[----:B------:R-:W-:Y:S02]  /*105a0*/  SEL R8, R8, RZ, P1 ;  /* 0x000000ff08087207 */ /* 0x000fe40000800000 */
[----:B------:R-:W-:-:S03]  /*105b0*/  LOP3.LUT R5, R0, R5, RZ, 0x3c, !PT ;  /* 0x0000000500057212 */ /* 0x000fc600078e3cff */
[----:B------:R-:W-:Y:S01]  /*105c0*/  IMAD R9, R8, 0x8, R3 ;  /* 0x0000000808097824 */ /* 0x000fe200078e0203 */
[----:B------:R-:W-:Y:S01]  /*105d0*/  SHF.L.U32 R4, R5, 0x1f, RZ ;  /* 0x0000001f05047819 */ /* 0x000fe200000006ff */
[----:B0-----:R-:W-:Y:S06]  /*105e0*/  @!P0 BRA `(.L_x_317) ;  /* 0x0000000000ec8947 */ /* 0x001fec0003800000 */
.L_x_328:
[----:B------:R-:W1:Y:S01]  /*105f0*/  SYNCS.PHASECHK.TRANS64.TRYWAIT P0, [R9+URZ], R4 ;  /* 0x00000004090075a7 */ /* 0x000e62000800017f */
[----:B------:R-:W-:-:S05]  /*10600*/  VIADD R0, R8, 0x1 ;  /* 0x0000000108007836 */ /* 0x000fca0000000000 */
[----:B------:R-:W-:-:S04]  /*10610*/  ISETP.NE.AND P1, PT, R0, 0x4, PT ;  /* 0x000000040000780c */ /* 0x000fc80003f25270 */
[----:B0-----:R-:W-:Y:S02]  /*10620*/  SEL R2, RZ, 0x1, P1 ;  /* 0x00000001ff027807 */ /* 0x001fe40000800000 */
[----:B------:R-:W-:Y:S02]  /*10630*/  SEL R0, R0, RZ, P1 ;  /* 0x000000ff00007207 */ /* 0x000fe40000800000 */
[----:B------:R-:W-:-:S03]  /*10640*/  LOP3.LUT R7, R5, R2, RZ, 0x3c, !PT ;  /* 0x0000000205077212 */ /* 0x000fc600078e3cff */
[----:B------:R-:W-:Y:S01]  /*10650*/  IMAD R6, R0, 0x8, R3 ;  /* 0x0000000800067824 */ /* 0x000fe200078e0203 */
[----:B------:R-:W-:Y:S01]  /*10660*/  SHF.L.U32 R5, R7, 0x1f, RZ ;  /* 0x0000001f07057819 */ /* 0x000fe200000006ff */
[----:B-1----:R-:W-:Y:S06]  /*10670*/  @!P0 BRA `(.L_x_318) ;  /* 0x0000000000dc8947 */ /* 0x002fec0003800000 */
.L_x_329:
[----:B------:R-:W1:Y:S01]  /*10680*/  SYNCS.PHASECHK.TRANS64.TRYWAIT P0, [R6+URZ], R5 ;  /* 0x00000005060075a7 */ /* 0x000e62000800017f */
[----:B------:R-:W-:-:S05]  /*10690*/  VIADD R0, R0, 0x1 ;  /* 0x0000000100007836 */ /* 0x000fca0000000000 */
[----:B------:R-:W-:-:S04]  /*106a0*/  ISETP.NE.AND P1, PT, R0, 0x4, PT ;  /* 0x000000040000780c */ /* 0x000fc80003f25270 */
[----:B------:R-:W-:Y:S02]  /*106b0*/  SEL R2, RZ, 0x1, P1 ;  /* 0x00000001ff027807 */ /* 0x000fe40000800000 */
[----:B------:R-:W-:Y:S02]  /*106c0*/  SEL R0, R0, RZ, P1 ;  /* 0x000000ff00007207 */ /* 0x000fe40000800000 */
[----:B------:R-:W-:Y:S01]  /*106d0*/  LOP3.LUT R2, R7, R2, RZ, 0x3c, !PT ;  /* 0x0000000207027212 */ /* 0x000fe200078e3cff */
[----:B-1----:R-:W-:Y:S06]  /*106e0*/  @!P0 BRA `(.L_x_319) ;  /* 0x0000000000d48947 */ /* 0x002fec0003800000 */
.L_x_330:
[----:B------:R-:W-:Y:S01]  /*106f0*/  IMAD R3, R0, 0x8, R3 ;  /* 0x0000000800037824 */ /* 0x000fe200078e0203 */
[----:B------:R-:W-:-:S07]  /*10700*/  SHF.L.U32 R0, R2, 0x1f, RZ ;  /* 0x0000001f02007819 */ /* 0x000fce00000006ff */
.L_x_320:
[----:B--2---:R2:W3:Y:S02]  /*10710*/  SYNCS.PHASECHK.TRANS64.TRYWAIT P0, [R3+URZ], R0 ;  /* 0x00000000030075a7 */ /* 0x0044e4000800017f */
[----:B---3--:R-:W-:Y:S05]  /*10720*/  @!P0 NANOSLEEP.SYNCS 0x989680 ;  /* 0x009896800000895d */ /* 0x008fea0003900000 */
[----:B------:R-:W3:Y:S02]  /*10730*/  @!P0 SYNCS.PHASECHK.TRANS64 P0, [R3+URZ], R0 ;  /* 0x00000000030085a7 */ /* 0x000ee4000800007f */
[----:B---3--:R-:W-:Y:S05]  /*10740*/  @!P0 BRA `(.L_x_320) ;  /* 0xfffffffc00f08947 */ /* 0x008fea000383ffff */
.L_x_315:
[----:B------:R-:W-:Y:S05]  /*10750*/  BSYNC B0 ;  /* 0x0000000000007941 */ /* 0x000fea0003800000 */
.L_x_314:
[----:B------:R-:W-:Y:S05]  /*10760*/  EXIT ;  /* 0x000000000000794d */ /* 0x000fea0003800000 */
.L_x_21:
[----:B-1----:R-:W-:-:S04]  /*10770*/  IMAD.U32 R3, RZ, RZ, UR6 ;  /* 0x00000006ff037e24 */ /* 0x002fc8000f8e00ff */
[----:B------:R1:W2:Y:S03]  /*10780*/  SYNCS.PHASECHK.TRANS64.TRYWAIT P0, [R3+URZ], R0 ;  /* 0x00000000030075a7 */ /* 0x0002a6000800017f */
[----:B--2---:R-:W-:Y:S05]  /*10790*/  @!P0 NANOSLEEP.SYNCS 0x989680 ;  /* 0x009896800000895d */ /* 0x004fea0003900000 */
[----:B------:R-:W2:Y:S02]  /*107a0*/  @!P0 SYNCS.PHASECHK.TRANS64 P0, [R3+URZ], R0 ;  /* 0x00000000030085a7 */ /* 0x000ea4000800007f */
[----:B--2---:R-:W-:Y:S05]  /*107b0*/  @!P0 BRA `(.L_x_21) ;  /* 0xfffffffc00ec8947 */ /* 0x004fea000383ffff */
[----:B------:R-:W-:Y:S05]  /*107c0*/  BRA `(.L_x_20) ;  /* 0xffffff1400947947 */ /* 0x000fea000383ffff */
.L_x_27:
[----:B-----5:R2:W-:Y:S02]  /*107d0*/  STL [R1+0x88], R0 ;  /* 0x0000880001007387 */ /* 0x0205e40000100800 */
[----:B--2---:R-:W-:-:S04]  /*107e0*/  IMAD.U32 R0, RZ, RZ, UR16 ;  /* 0x00000010ff007e24 */ /* 0x004fc8000f8e00ff */
[----:B------:R2:W3:Y:S03]  /*107f0*/  SYNCS.PHASECHK.TRANS64.TRYWAIT P0, [R0+URZ], R229 ;  /* 0x000000e5000075a7 */ /* 0x0004e6000800017f */
[----:B---3--:R-:W-:Y:S05]  /*10800*/  @!P0 NANOSLEEP.SYNCS 0x989680 ;  /* 0x009896800000895d */ /* 0x008fea0003900000 */
[----:B------:R2:W3:Y:S02]  /*10810*/  @!P0 SYNCS.PHASECHK.TRANS64 P0, [R0+URZ], R229 ;  /* 0x000000e5000085a7 */ /* 0x0004e4000800007f */
[----:B--2---:R2:W5:Y:S02]  /*10820*/  LDL.LU R0, [R1+0x88] ;  /* 0x0000880001007983 */ /* 0x0045640000300800 */
[----:B--23--:R-:W-:Y:S05]  /*10830*/  @!P0 BRA `(.L_x_27) ;  /* 0xfffffffc00e48947 */ /* 0x00cfea000383ffff */
[----:B------:R-:W-:Y:S05]  /*10840*/  BRA `(.L_x_26) ;  /* 0xffffff2800607947 */ /* 0x000fea000383ffff */
.L_x_302:
[----:B------:R-:W-:Y:S01]  /*10850*/  BSSY B1, `(.L_x_321) ;  /* 0x0000006000017945 */ /* 0x000fe20003800000 */
[----:B------:R-:W-:-:S07]  /*10860*/  IMAD.MOV.U32 R2, RZ, RZ, -0x1 ;  /* 0xffffffffff027424 */ /* 0x000fce00078e00ff */
[----:B------:R-:W-:Y:S05]  /*10870*/  WARPSYNC.COLLECTIVE R2, `(.L_x_322) ;  /* 0x00000000020c7348 */ /* 0x000fea0003c00000 */
[----:B------:R-:W-:Y:S02]  /*10880*/  ELECT P0, UR62, PT ;  /* 0x00000000003e782f */ /* 0x000fe40003800000 */
[----:B------:R-:W-:Y:S01]  /*10890*/  MOV R2, UR62 ;  /* 0x0000003e00027c02 */ /* 0x000fe20008000f00 */
[----:B------:R-:W-:Y:S10]  /*108a0*/  ENDCOLLECTIVE ;  /* 0x000000000000791b */ /* 0x000ff40003800000 */
.L_x_322:
[----:B------:R-:W-:Y:S05]  /*108b0*/  BSYNC B1 ;  /* 0x0000000000017941 */ /* 0x000fea0003800000 */
.L_x_321:
[----:B------:R-:W-:Y:S05]  /*108c0*/  BRA `(.L_x_323) ;  /* 0xfffffff000007947 */ /* 0x000fea000383ffff */
.L_x_305:
[----:B0-----:R0:W2:Y:S02]  /*108d0*/  SYNCS.PHASECHK.TRANS64.TRYWAIT P0, [R11+URZ+0x20], R4 ;  /* 0x000020040b0075a7 */ /* 0x0010a4000800017f */
[----:B--2---:R-:W-:Y:S05]  /*108e0*/  @!P0 NANOSLEEP.SYNCS 0x989680 ;  /* 0x009896800000895d */ /* 0x004fea0003900000 */
[----:B------:R-:W2:Y:S02]  /*108f0*/  @!P0 SYNCS.PHASECHK.TRANS64 P0, [R11+URZ+0x20], R4 ;  /* 0x000020040b0085a7 */ /* 0x000ea4000800007f */
[----:B--2---:R-:W-:Y:S05]  /*10900*/  @!P0 BRA `(.L_x_305) ;  /* 0xfffffffc00f08947 */ /* 0x004fea000383ffff */
[----:B------:R-:W-:Y:S05]  /*10910*/  BRA `(.L_x_324) ;  /* 0xfffffff000407947 */ /* 0x000fea000383ffff */
.L_x_313:
[----:B------:R-:W-:Y:S01]  /*10920*/  BSSY B0, `(.L_x_325) ;  /* 0x0000006000007945 */ /* 0x000fe20003800000 */
[----:B------:R-:W-:-:S07]  /*10930*/  IMAD.MOV.U32 R2, RZ, RZ, -0x1 ;  /* 0xffffffffff027424 */ /* 0x000fce00078e00ff */
[----:B------:R-:W-:Y:S05]  /*10940*/  WARPSYNC.COLLECTIVE R2, `(.L_x_326) ;  /* 0x00000000020c7348 */ /* 0x000fea0003c00000 */
[----:B------:R-:W-:Y:S02]  /*10950*/  ELECT P0, UR62, PT ;  /* 0x00000000003e782f */ /* 0x000fe40003800000 */
[----:B------:R-:W-:Y:S01]  /*10960*/  MOV R2, UR62 ;  /* 0x0000003e00027c02 */ /* 0x000fe20008000f00 */
[----:B------:R-:W-:Y:S10]  /*10970*/  ENDCOLLECTIVE ;  /* 0x000000000000791b */ /* 0x000ff40003800000 */
.L_x_326:
[----:B------:R-:W-:Y:S05]  /*10980*/  BSYNC B0 ;  /* 0x0000000000007941 */ /* 0x000fea0003800000 */
.L_x_325:
[----:B------:R-:W-:Y:S05]  /*10990*/  BRA `(.L_x_327) ;  /* 0xfffffff800bc7947 */ /* 0x000fea000383ffff */
.L_x_317:
[----:B0-----:R0:W1:Y:S02]  /*109a0*/  SYNCS.PHASECHK.TRANS64.TRYWAIT P0, [R7+URZ], R2 ;  /* 0x00000002070075a7 */ /* 0x001064000800017f */
[----:B-1----:R-:W-:Y:S05]  /*109b0*/  @!P0 NANOSLEEP.SYNCS 0x989680 ;  /* 0x009896800000895d */ /* 0x002fea0003900000 */
[----:B------:R-:W1:Y:S02]  /*109c0*/  @!P0 SYNCS.PHASECHK.TRANS64 P0, [R7+URZ], R2 ;  /* 0x00000002070085a7 */ /* 0x000e64000800007f */
[----:B-1----:R-:W-:Y:S05]  /*109d0*/  @!P0 BRA `(.L_x_317) ;  /* 0xfffffffc00f08947 */ /* 0x002fea000383ffff */
[----:B------:R-:W-:Y:S05]  /*109e0*/  BRA `(.L_x_328) ;  /* 0xfffffffc00007947 */ /* 0x000fea000383ffff */
.L_x_318:
[----:B0-----:R0:W1:Y:S02]  /*109f0*/  SYNCS.PHASECHK.TRANS64.TRYWAIT P0, [R9+URZ], R4 ;  /* 0x00000004090075a7 */ /* 0x001064000800017f */
[----:B-1----:R-:W-:Y:S05]  /*10a00*/  @!P0 NANOSLEEP.SYNCS 0x989680 ;  /* 0x009896800000895d */ /* 0x002fea0003900000 */
[----:B------:R-:W1:Y:S02]  /*10a10*/  @!P0 SYNCS.PHASECHK.TRANS64 P0, [R9+URZ], R4 ;  /* 0x00000004090085a7 */ /* 0x000e64000800007f */
[----:B-1----:R-:W-:Y:S05]  /*10a20*/  @!P0 BRA `(.L_x_318) ;  /* 0xfffffffc00f08947 */ /* 0x002fea000383ffff */
[----:B------:R-:W-:Y:S05]  /*10a30*/  BRA `(.L_x_329) ;  /* 0xfffffffc00107947 */ /* 0x000fea000383ffff */
.L_x_319:
[----:B-1----:R1:W2:Y:S02]  /*10a40*/  SYNCS.PHASECHK.TRANS64.TRYWAIT P0, [R6+URZ], R5 ;  /* 0x00000005060075a7 */ /* 0x0022a4000800017f */
[----:B--2---:R-:W-:Y:S05]  /*10a50*/  @!P0 NANOSLEEP.SYNCS 0x989680 ;  /* 0x009896800000895d */ /* 0x004fea0003900000 */
[----:B------:R-:W2:Y:S02]  /*10a60*/  @!P0 SYNCS.PHASECHK.TRANS64 P0, [R6+URZ], R5 ;  /* 0x00000005060085a7 */ /* 0x000ea4000800007f */
[----:B--2---:R-:W-:Y:S05]  /*10a70*/  @!P0 BRA `(.L_x_319) ;  /* 0xfffffffc00f08947 */ /* 0x004fea000383ffff */
[----:B------:R-:W-:Y:S05]  /*10a80*/  BRA `(.L_x_330) ;  /* 0xfffffffc00187947 */ /* 0x000fea000383ffff */
.L_x_331:
[----:B------:R-:W-:-:S00]  /*10a90*/  BRA `(.L_x_331) ;  /* 0xfffffffc00fc7947 */ /* 0x000fc0000383ffff */
[----:B------:R-:W-:-:S00]  /*10aa0*/  NOP ;  /* 0x0000000000007918 */ /* 0x000fc00000000000 */
        /* <DEDUP_REMOVED lines=13> */
.L_x_332:


//--------------------- .nv.shared._ZN7cutlass13device_kernelINS_4gemm6kernel13GemmUniversalIN4cute5tupleIJiiiiEEENS1_10collective13CollectiveMmaINS1_37MainloopSm90TmaGmmaWarpSpecializedFP8ILi4ENS5_IJNS4_1CILi2EEESB_NSA_ILi1EEEEEENS1_35KernelTmaWarpSpecializedCooperativeEEENS5_IJNSA_ILi256EEENSA_ILi128EEESH_EEENS_12float_e4m3_tENS5_IJlSC_lEEESJ_SK_NS4_8TiledMMAINS4_8MMA_AtomIJNS4_4SM904GMMA31MMA_64x128x32_F32E4M3E4M3_SS_TNILNSO_7ScaleInE1ELSQ_1EEEEEENS4_6LayoutINS5_IJSB_SC_SC_EEENS5_IJSC_NSA_ILi0EEESV_EEEEENS5_IJNS4_10UnderscoreESY_SY_EEEEENS4_23SM90_TMA_LOAD_MULTICASTENS4_14ComposedLayoutINS4_7SwizzleILi3ELi4ELi3EEENS4_18smem_ptr_flag_bitsILi8EEENST_INS5_IJNSA_ILi8EEESH_EEENS5_IJSH_SC_EEEEEEEvNS4_8identityES11_S1B_vS1C_EENS_8epilogue10collective6detail29Sm90TmaWarpSpecializedAdapterINS1F_15DefaultEpilogueISJ_SK_SK_NS1E_6thread17LinearCombinationISJ_Li1EffLNS1J_9ScaleType4KindE0ELNS_15FloatRoundStyleE2ESJ_EENS1_15EpilogueDefaultEEEEEvvEEEEvNT_6ParamsE --------------------------
	.section	.nv.shared._ZN7cutlass13device_kernelINS_4gemm6kernel13GemmUniversalIN4cute5tupleIJiiiiEEENS1_10collective13CollectiveMmaINS1_37MainloopSm90TmaGmmaWarpSpecializedFP8ILi4ENS5_IJNS4_1CILi2EEESB_NSA_ILi1EEEEEENS1_35KernelTmaWarpSpecializedCooperativeEEENS5_IJNSA_ILi256EEENSA_ILi128EEESH_EEENS_12float_e4m3_tENS5_IJlSC_lEEESJ_SK_NS4_8TiledMMAINS4_8MMA_AtomIJNS4_4SM904GMMA31MMA_64x128x32_F32E4M3E4M3_SS_TNILNSO_7ScaleInE1ELSQ_1EEEEEENS4_6LayoutINS5_IJSB_SC_SC_EEENS5_IJSC_NSA_ILi0EEESV_EEEEENS5_IJNS4_10UnderscoreESY_SY_EEEEENS4_23SM90_TMA_LOAD_MULTICASTENS4_14ComposedLayoutINS4_7SwizzleILi3ELi4ELi3EEENS4_18smem_ptr_flag_bitsILi8EEENST_INS5_IJNSA_ILi8EEESH_EEENS5_IJSH_SC_EEEEEEEvNS4_8identityES11_S1B_vS1C_EENS_8epilogue10collective6detail29Sm90TmaWarpSpecializedAdapterINS1F_15DefaultEpilogueISJ_SK_SK_NS1E_6thread17LinearCombinationISJ_Li1EffLNS1J_9ScaleType4KindE0ELNS_15FloatRoundStyleE2ESJ_EENS1_15EpilogueDefaultEEEEEvvEEEEvNT_6ParamsE,"aw",@nobits
	.sectionflags	@""
	.align	16
	.zero		1024


//--------------------- .nv.shared.reserved.0     --------------------------
	.section	.nv.shared.reserved.0,"aw",@nobits
	.weak		__nv_reservedSMEM_offset_0_alias
	.size		__nv_reservedSMEM_offset_0_alias, 0, 0
	.other		__nv_reservedSMEM_offset_0_alias,@"STO_CUDA_RESERVED_SHARED STV_DEFAULT"
__nv_reservedSMEM_offset_0_alias:
	.zero		0


//--------------------- .nv.global                --------------------------
	.section	.nv.global,"aw",@nobits
.nv.global:
	.type		_ZN40_INTERNAL_057994b5_4_k_cu_bd78e0de_177684cute1_E,@object
	.size		_ZN40_INTERNAL_057994b5_4_k_cu_bd78e0de_177684cute1_E,(_ZN40_INTERNAL_057994b5_4_k_cu_bd78e0de_177684cuda3std3__45__cpo6cbeginE - _ZN40_INTERNAL_057994b5_4_k_cu_bd78e0de_177684cute1_E)
_ZN40_INTERNAL_057994b5_4_k_cu_bd78e0de_177684cute1_E:
	.zero		1
	.type		_ZN40_INTERNAL_057994b5_4_k_cu_bd78e0de_177684cuda3std3__45__cpo6cbeginE,@object
	.size		_ZN40_INTERNAL_057994b5_4_k_cu_bd78e0de_177684cuda3std3__45__cpo6cbeginE,(_ZN40_INTERNAL_057994b5_4_k_cu_bd78e0de_177684cuda3std3__48in_placeE - _ZN40_INTERNAL_057994b5_4_k_cu_bd78e0de_177684cuda3std3__45__cpo6cbeginE)
_ZN40_INTERNAL_057994b5_4_k_cu_bd78e0de_177684cuda3std3__45__cpo6cbeginE:
	.zero		1
	.type		_ZN40_INTERNAL_057994b5_4_k_cu_bd78e0de_177684cuda3std3__48in_placeE,@object
	.size		_ZN40_INTERNAL_057994b5_4_k_cu_bd78e0de_177684cuda3std3__48in_placeE,(_ZN40_INTERNAL_057994b5_4_k_cu_bd78e0de_177684cuda3std6ranges3__45__cpo9iter_moveE - _ZN40_INTERNAL_057994b5_4_k_cu_bd78e0de_177684cuda3std3__48in_placeE)
_ZN40_INTERNAL_057994b5_4_k_cu_bd78e0de_177684cuda3std3__48in_placeE:
	.zero		1
	.type		_ZN40_INTERNAL_057994b5_4_k_cu_bd78e0de_177684cuda3std6ranges3__45__cpo9iter_moveE,@object
	.size		_ZN40_INTERNAL_057994b5_4_k_cu_bd78e0de_177684cuda3std6ranges3__45__cpo9iter_moveE,(_ZN40_INTERNAL_057994b5_4_k_cu_bd78e0de_177684cuda3std3__45__cpo5beginE - _ZN40_INTERNAL_057994b5_4_k_cu_bd78e0de_177684cuda3std6ranges3__45__cpo9iter_moveE)
_ZN40_INTERNAL_057994b5_4_k_cu_bd78e0de_177684cuda3std6ranges3__45__cpo9iter_moveE:
	.zero		1
	.type		_ZN40_INTERNAL_057994b5_4_k_cu_bd78e0de_177684cuda3std3__45__cpo5beginE,@object
	.size		_ZN40_INTERNAL_057994b5_4_k_cu_bd78e0de_177684cuda3std3__45__cpo5beginE,(_ZN40_INTERNAL_057994b5_4_k_cu_bd78e0de_177684cuda3std3__442_GLOBAL__N__057994b5_4_k_cu_bd78e0de_177686ignoreE - _ZN40_INTERNAL_057994b5_4_k_cu_bd78e0de_177684cuda3std3__45__cpo5beginE)
_ZN40_INTERNAL_057994b5_4_k_cu_bd78e0de_177684cuda3std3__45__cpo5beginE:
	.zero		1
	.type		_ZN40_INTERNAL_057994b5_4_k_cu_bd78e0de_177684cuda3std3__442_GLOBAL__N__057994b5_4_k_cu_bd78e0de_177686ignoreE,@object
	.size		_ZN40_INTERNAL_057994b5_4_k_cu_bd78e0de_177684cuda3std3__442_GLOBAL__N__057994b5_4_k_cu_bd78e0de_177686ignoreE,(_ZN40_INTERNAL_057994b5_4_k_cu_bd78e0de_177684cute7productE - _ZN40_INTERNAL_057994b5_4_k_cu_bd78e0de_177684cuda3std3__442_GLOBAL__N__057994b5_4_k_cu_bd78e0de_177686ignoreE)
_ZN40_INTERNAL_057994b5_4_k_cu_bd78e0de_177684cuda3std3__442_GLOBAL__N__057994b5_4_k_cu_bd78e0de_177686ignoreE:
	.zero		1
	.type		_ZN40_INTERNAL_057994b5_4_k_cu_bd78e0de_177684cute7productE,@object
	.size		_ZN40_INTERNAL_057994b5_4_k_cu_bd78e0de_177684cute7productE,(_ZN40_INTERNAL_057994b5_4_k_cu_bd78e0de_177684cuda3std3__45__cpo3endE - _ZN40_INTERNAL_057994b5_4_k_cu_bd78e0de_177684cute7productE)
_ZN40_INTERNAL_057994b5_4_k_cu_bd78e0de_177684cute7productE:
	.zero		1
	.type		_ZN40_INTERNAL_057994b5_4_k_cu_bd78e0de_177684cuda3std3__45__cpo3endE,@object
	.size		_ZN40_INTERNAL_057994b5_4_k_cu_bd78e0de_177684cuda3std3__45__cpo3endE,(_ZN40_INTERNAL_057994b5_4_k_cu_bd78e0de_177684cuda3std3__419piecewise_constructE - _ZN40_INTERNAL_057994b5_4_k_cu_bd78e0de_177684cuda3std3__45__cpo3endE)
_ZN40_INTERNAL_057994b5_4_k_cu_bd78e0de_177684cuda3std3__45__cpo3endE:
	.zero		1
	.type		_ZN40_INTERNAL_057994b5_4_k_cu_bd78e0de_177684cuda3std3__419piecewise_constructE,@object
	.size		_ZN40_INTERNAL_057994b5_4_k_cu_bd78e0de_177684cuda3std3__419piecewise_constructE,(_ZN40_INTERNAL_057994b5_4_k_cu_bd78e0de_177684cuda3std3__45__cpo4cendE - _ZN40_INTERNAL_057994b5_4_k_cu_bd78e0de_177684cuda3std3__419piecewise_constructE)
_ZN40_INTERNAL_057994b5_4_k_cu_bd78e0de_177684cuda3std3__419piecewise_constructE:
	.zero		1
	.type		_ZN40_INTERNAL_057994b5_4_k_cu_bd78e0de_177684cuda3std3__45__cpo4cendE,@object
	.size		_ZN40_INTERNAL_057994b5_4_k_cu_bd78e0de_177684cuda3std3__45__cpo4cendE,(_ZN40_INTERNAL_057994b5_4_k_cu_bd78e0de_177684cuda3std6ranges3__45__cpo4swapE - _ZN40_INTERNAL_057994b5_4_k_cu_bd78e0de_177684cuda3std3__45__cpo4cendE)
_ZN40_INTERNAL_057994b5_4_k_cu_bd78e0de_177684cuda3std3__45__cpo4cendE:
	.zero		1
	.type		_ZN40_INTERNAL_057994b5_4_k_cu_bd78e0de_177684cuda3std6ranges3__45__cpo4swapE,@object
	.size		_ZN40_INTERNAL_057994b5_4_k_cu_bd78e0de_177684cuda3std6ranges3__45__cpo4swapE,(.L_7 - _ZN40_INTERNAL_057994b5_4_k_cu_bd78e0de_177684cuda3std6ranges3__45__cpo4swapE)
_ZN40_INTERNAL_057994b5_4_k_cu_bd78e0de_177684cuda3std6ranges3__45__cpo4swapE:
	.zero		1
.L_7:


//--------------------- .nv.constant0._ZN7cutlass13device_kernelINS_4gemm6kernel13GemmUniversalIN4cute5tupleIJiiiiEEENS1_10collective13CollectiveMmaINS1_37MainloopSm90TmaGmmaWarpSpecializedFP8ILi4ENS5_IJNS4_1CILi2EEESB_NSA_ILi1EEEEEENS1_35KernelTmaWarpSpecializedCooperativeEEENS5_IJNSA_ILi256EEENSA_ILi128EEESH_EEENS_12float_e4m3_tENS5_IJlSC_lEEESJ_SK_NS4_8TiledMMAINS4_8MMA_AtomIJNS4_4SM904GMMA31MMA_64x128x32_F32E4M3E4M3_SS_TNILNSO_7ScaleInE1ELSQ_1EEEEEENS4_6LayoutINS5_IJSB_SC_SC_EEENS5_IJSC_NSA_ILi0EEESV_EEEEENS5_IJNS4_10UnderscoreESY_SY_EEEEENS4_23SM90_TMA_LOAD_MULTICASTENS4_14ComposedLayoutINS4_7SwizzleILi3ELi4ELi3EEENS4_18smem_ptr_flag_bitsILi8EEENST_INS5_IJNSA_ILi8EEESH_EEENS5_IJSH_SC_EEEEEEEvNS4_8identityES11_S1B_vS1C_EENS_8epilogue10collective6detail29Sm90TmaWarpSpecializedAdapterINS1F_15DefaultEpilogueISJ_SK_SK_NS1E_6thread17LinearCombinationISJ_Li1EffLNS1J_9ScaleType4KindE0ELNS_15FloatRoundStyleE2ESJ_EENS1_15EpilogueDefaultEEEEEvvEEEEvNT_6ParamsE --------------------------
	.section	.nv.constant0._ZN7cutlass13device_kernelINS_4gemm6kernel13GemmUniversalIN4cute5tupleIJiiiiEEENS1_10collective13CollectiveMmaINS1_37MainloopSm90TmaGmmaWarpSpecializedFP8ILi4ENS5_IJNS4_1CILi2EEESB_NSA_ILi1EEEEEENS1_35KernelTmaWarpSpecializedCooperativeEEENS5_IJNSA_ILi256EEENSA_ILi128EEESH_EEENS_12float_e4m3_tENS5_IJlSC_lEEESJ_SK_NS4_8TiledMMAINS4_8MMA_AtomIJNS4_4SM904GMMA31MMA_64x128x32_F32E4M3E4M3_SS_TNILNSO_7ScaleInE1ELSQ_1EEEEEENS4_6LayoutINS5_IJSB_SC_SC_EEENS5_IJSC_NSA_ILi0EEESV_EEEEENS5_IJNS4_10UnderscoreESY_SY_EEEEENS4_23SM90_TMA_LOAD_MULTICASTENS4_14ComposedLayoutINS4_7SwizzleILi3ELi4ELi3EEENS4_18smem_ptr_flag_bitsILi8EEENST_INS5_IJNSA_ILi8EEESH_EEENS5_IJSH_SC_EEEEEEEvNS4_8identityES11_S1B_vS1C_EENS_8epilogue10collective6detail29Sm90TmaWarpSpecializedAdapterINS1F_15DefaultEpilogueISJ_SK_SK_NS1E_6thread17LinearCombinationISJ_Li1EffLNS1J_9ScaleType4KindE0ELNS_15FloatRoundStyleE2ESJ_EENS1_15EpilogueDefaultEEEEEvvEEEEvNT_6ParamsE,"a",@progbits
	.sectionflags	@""
	.align	4
.nv.constant0._ZN7cutlass13device_kernelINS_4gemm6kernel13GemmUniversalIN4cute5tupleIJiiiiEEENS1_10collective13CollectiveMmaINS1_37MainloopSm90TmaGmmaWarpSpecializedFP8ILi4ENS5_IJNS4_1CILi2EEESB_NSA_ILi1EEEEEENS1_35KernelTmaWarpSpecializedCooperativeEEENS5_IJNSA_ILi256EEENSA_ILi128EEESH_EEENS_12float_e4m3_tENS5_IJlSC_lEEESJ_SK_NS4_8TiledMMAINS4_8MMA_AtomIJNS4_4SM904GMMA31MMA_64x128x32_F32E4M3E4M3_SS_TNILNSO_7ScaleInE1ELSQ_1EEEEEENS4_6LayoutINS5_IJSB_SC_SC_EEENS5_IJSC_NSA_ILi0EEESV_EEEEENS5_IJNS4_10UnderscoreESY_SY_EEEEENS4_23SM90_TMA_LOAD_MULTICASTENS4_14ComposedLayoutINS4_7SwizzleILi3ELi4ELi3EEENS4_18smem_ptr_flag_bitsILi8EEENST_INS5_IJNSA_ILi8EEESH_EEENS5_IJSH_SC_EEEEEEEvNS4_8identityES11_S1B_vS1C_EENS_8epilogue10collective6detail29Sm90TmaWarpSpecializedAdapterINS1F_15DefaultEpilogueISJ_SK_SK_NS1E_6thread17LinearCombinationISJ_Li1EffLNS1J_9ScaleType4KindE0ELNS_15FloatRoundStyleE2ESJ_EENS1_15EpilogueDefaultEEEEEvvEEEEvNT_6ParamsE:
	.zero		1664


//--------------------- SYMBOLS --------------------------

	.type		.nv.reservedSmem.offset0,@object
	.size		.nv.reservedSmem.offset0,0x4
